//
// Generated by NVIDIA NVVM Compiler
//
// Compiler Build ID: CL-36424714
// Cuda compilation tools, release 13.0, V13.0.88
// Based on NVVM 20.0.0
//

.version 9.0
.target sm_100
.address_size 64

	// .globl	leapfrog_integrator
.func  (.param .b64 func_retval0) __internal_accurate_pow
(
	.param .b64 __internal_accurate_pow_param_0
)
;
// _ZZ19leapfrog_integratorE10shPosition has been demoted

.visible .entry leapfrog_integrator(
	.param .u64 .ptr .align 1 leapfrog_integrator_param_0,
	.param .u64 .ptr .align 1 leapfrog_integrator_param_1,
	.param .u64 .ptr .align 1 leapfrog_integrator_param_2,
	.param .u64 .ptr .align 1 leapfrog_integrator_param_3,
	.param .u32 leapfrog_integrator_param_4
)
{
	.reg .pred 	%p<65>;
	.reg .b16 	%rs<29>;
	.reg .b32 	%r<84>;
	.reg .b64 	%rd<25>;
	.reg .b64 	%fd<213>;
	// demoted variable
	.shared .align 8 .b8 _ZZ19leapfrog_integratorE10shPosition[24576];
	ld.param.u64 	%rd7, [leapfrog_integrator_param_0];
	ld.param.u64 	%rd4, [leapfrog_integrator_param_1];
	ld.param.u64 	%rd5, [leapfrog_integrator_param_2];
	ld.param.u64 	%rd6, [leapfrog_integrator_param_3];
	ld.param.u32 	%r27, [leapfrog_integrator_param_4];
	cvta.to.global.u64 	%rd1, %rd7;
	mov.u32 	%r28, %ctaid.x;
	mov.u32 	%r1, %ntid.x;
	mov.u32 	%r2, %tid.x;
	mad.lo.s32 	%r3, %r28, %r1, %r2;
	setp.ge.s32 	%p4, %r3, %r27;
	@%p4 bra 	$L__BB0_51;
	cvta.to.global.u64 	%rd8, %rd6;
	mul.lo.s32 	%r29, %r27, %r3;
	mul.wide.s32 	%rd9, %r29, 2;
	add.s64 	%rd2, %rd8, %rd9;
	mov.b16 	%rs15, 0;
	st.global.u16 	[%rd2], %rs15;
	mul.wide.s32 	%rd10, %r3, 24;
	add.s64 	%rd3, %rd1, %rd10;
	ld.global.f64 	%fd1, [%rd3];
	ld.global.f64 	%fd2, [%rd3+8];
	setp.lt.s32 	%p5, %r27, 1;
	mov.f64 	%fd188, 0d0000000000000000;
	mov.f64 	%fd189, %fd188;
	@%p5 bra 	$L__BB0_50;
	ld.global.f64 	%fd90, [%rd3+16];
	{
	.reg .b32 %temp; 
	mov.b64 	{%temp, %r4}, %fd90;
	}
	mov.f64 	%fd91, 0d3FD5555555555555;
	{
	.reg .b32 %temp; 
	mov.b64 	{%temp, %r5}, %fd91;
	}
	and.b32  	%r6, %r5, 2146435072;
	setp.eq.s32 	%p6, %r6, 1127219200;
	abs.f64 	%fd92, %fd90;
	setp.lt.s32 	%p7, %r4, 0;
	selp.b32 	%r31, %r4, 0, %p6;
	setp.lt.s32 	%p8, %r5, 0;
	or.b32  	%r32, %r31, 2146435072;
	selp.b32 	%r33, %r32, %r31, %p8;
	mov.b32 	%r80, 0;
	mov.b64 	%fd5, {%r80, %r33};
	add.f64 	%fd93, %fd90, 0d3FD5555555555555;
	{
	.reg .b32 %temp; 
	mov.b64 	{%temp, %r34}, %fd93;
	}
	and.b32  	%r7, %r34, 2146435072;
	setp.ne.s32 	%p9, %r7, 2146435072;
	setp.nan.f64 	%p10, %fd90, %fd90;
	setp.neu.f64 	%p11, %fd92, 0d7FF0000000000000;
	selp.b32 	%r8, 0, 2146435072, %p8;
	and.b32  	%r35, %r5, 2147483647;
	setp.ne.s32 	%p12, %r35, 1071644672;
	and.pred  	%p1, %p6, %p12;
	or.b32  	%r9, %r8, -2147483648;
	selp.b32 	%r36, %r9, %r8, %p1;
	selp.b32 	%r37, %r36, %r8, %p7;
	mov.b64 	%fd6, {%r80, %r37};
	add.rn.f64 	%fd7, %fd90, %fd91;
	add.s32 	%r38, %r27, -1;
	shr.u32 	%r10, %r38, 10;
	and.b32  	%r11, %r1, 2046;
	or.pred  	%p14, %p9, %p10;
	or.pred  	%p2, %p14, %p11;
	xor.pred  	%p3, %p9, %p14;
	mov.b16 	%rs20, 0;
	mov.f64 	%fd189, 0d0000000000000000;
	mov.u32 	%r81, %r80;
	mov.f64 	%fd188, %fd189;
$L__BB0_3:
	setp.eq.s32 	%p15, %r1, 1;
	mad.lo.s32 	%r40, %r80, %r1, %r2;
	mul.wide.u32 	%rd11, %r40, 24;
	add.s64 	%rd12, %rd1, %rd11;
	ld.global.f64 	%fd95, [%rd12];
	ld.global.f64 	%fd96, [%rd12+8];
	ld.global.f64 	%fd97, [%rd12+16];
	mov.u32 	%r41, _ZZ19leapfrog_integratorE10shPosition;
	mad.lo.s32 	%r42, %r2, 24, %r41;
	st.shared.f64 	[%r42], %fd95;
	st.shared.f64 	[%r42+8], %fd96;
	st.shared.f64 	[%r42+16], %fd97;
	bar.sync 	0;
	mov.b32 	%r83, 0;
	@%p15 bra 	$L__BB0_34;
	mov.b32 	%r82, 0;
$L__BB0_5:
	mov.u32 	%r44, _ZZ19leapfrog_integratorE10shPosition;
	mad.lo.s32 	%r15, %r82, 24, %r44;
	ld.shared.f64 	%fd14, [%r15+16];
	add.s32 	%r16, %r82, %r81;
	cvt.s32.s16 	%r45, %r16;
	setp.ge.s32 	%p16, %r45, %r27;
	@%p16 bra 	$L__BB0_19;
	setp.eq.f64 	%p17, %fd90, 0d0000000000000000;
	ld.shared.f64 	%fd101, [%r15+8];
	ld.shared.f64 	%fd102, [%r15];
	sub.f64 	%fd15, %fd102, %fd1;
	sub.f64 	%fd16, %fd101, %fd2;
	mul.f64 	%fd103, %fd15, %fd15;
	fma.rn.f64 	%fd17, %fd16, %fd16, %fd103;
	mov.f64 	%fd190, %fd5;
	@%p17 bra 	$L__BB0_8;
	setp.lt.s32 	%p18, %r4, 0;
	{ // callseq 0, 0
	.param .b64 param0;
	st.param.f64 	[param0], %fd92;
	.param .b64 retval0;
	call.uni (retval0), 
	__internal_accurate_pow, 
	(
	param0
	);
	ld.param.f64 	%fd104, [retval0];
	} // callseq 0
	selp.f64 	%fd190, 0dFFF8000000000000, %fd104, %p18;
$L__BB0_8:
	{
	.reg .b32 %temp; 
	mov.b64 	{%temp, %r17}, %fd14;
	}
	setp.neu.f64 	%p19, %fd14, 0d0000000000000000;
	@%p19 bra 	$L__BB0_10;
	setp.lt.s32 	%p21, %r5, 0;
	setp.eq.s32 	%p22, %r6, 1127219200;
	selp.b32 	%r46, %r17, 0, %p22;
	or.b32  	%r47, %r46, 2146435072;
	selp.b32 	%r48, %r47, %r46, %p21;
	mov.b32 	%r49, 0;
	mov.b64 	%fd192, {%r49, %r48};
	bra.uni 	$L__BB0_11;
$L__BB0_10:
	abs.f64 	%fd106, %fd14;
	{ // callseq 1, 0
	.param .b64 param0;
	st.param.f64 	[param0], %fd106;
	.param .b64 retval0;
	call.uni (retval0), 
	__internal_accurate_pow, 
	(
	param0
	);
	ld.param.f64 	%fd107, [retval0];
	} // callseq 1
	setp.lt.s32 	%p20, %r17, 0;
	selp.f64 	%fd192, 0dFFF8000000000000, %fd107, %p20;
$L__BB0_11:
	add.f64 	%fd109, %fd14, 0d3FD5555555555555;
	{
	.reg .b32 %temp; 
	mov.b64 	{%temp, %r50}, %fd109;
	}
	and.b32  	%r51, %r50, 2146435072;
	setp.ne.s32 	%p23, %r51, 2146435072;
	@%p23 bra 	$L__BB0_16;
	setp.num.f64 	%p24, %fd14, %fd14;
	@%p24 bra 	$L__BB0_14;
	mov.f64 	%fd111, 0d3FD5555555555555;
	add.rn.f64 	%fd192, %fd14, %fd111;
	bra.uni 	$L__BB0_16;
$L__BB0_14:
	abs.f64 	%fd110, %fd14;
	setp.neu.f64 	%p25, %fd110, 0d7FF0000000000000;
	@%p25 bra 	$L__BB0_16;
	setp.lt.s32 	%p26, %r17, 0;
	selp.b32 	%r53, %r36, %r8, %p26;
	mov.b32 	%r54, 0;
	mov.b64 	%fd192, {%r54, %r53};
$L__BB0_16:
	setp.eq.f64 	%p27, %fd14, 0d3FF0000000000000;
	selp.f64 	%fd112, 0d3FF0000000000000, %fd192, %p27;
	setp.nan.f64 	%p28, %fd90, %fd90;
	selp.f64 	%fd113, %fd7, %fd190, %p28;
	setp.neu.f64 	%p29, %fd92, 0d7FF0000000000000;
	selp.f64 	%fd114, %fd113, %fd6, %p29;
	setp.ne.s32 	%p30, %r7, 2146435072;
	selp.f64 	%fd115, %fd190, %fd114, %p30;
	setp.eq.f64 	%p31, %fd90, 0d3FF0000000000000;
	selp.f64 	%fd116, 0d3FF0000000000000, %fd115, %p31;
	add.f64 	%fd117, %fd116, %fd112;
	mul.f64 	%fd118, %fd117, 0d3FE3333333333333;
	sqrt.rn.f64 	%fd119, %fd17;
	setp.geu.f64 	%p32, %fd119, %fd118;
	@%p32 bra 	$L__BB0_18;
	add.s16 	%rs3, %rs20, 1;
	st.global.u16 	[%rd2], %rs3;
	cvt.s32.s16 	%r55, %rs20;
	mul.wide.s32 	%rd13, %r55, 2;
	add.s64 	%rd14, %rd2, %rd13;
	st.global.u16 	[%rd14+2], %r16;
	mov.u16 	%rs20, %rs3;
$L__BB0_18:
	add.f64 	%fd120, %fd17, 0d3FF0000000000000;
	mul.f64 	%fd121, %fd120, %fd120;
	mul.f64 	%fd122, %fd120, %fd121;
	rsqrt.approx.f64 	%fd123, %fd122;
	mul.f64 	%fd124, %fd14, %fd123;
	fma.rn.f64 	%fd193, %fd15, %fd124, %fd189;
	fma.rn.f64 	%fd194, %fd16, %fd124, %fd188;
$L__BB0_19:
	ld.shared.f64 	%fd35, [%r15+40];
	add.s32 	%r18, %r16, 1;
	cvt.s32.s16 	%r56, %r18;
	setp.ge.s32 	%p33, %r56, %r27;
	@%p33 bra 	$L__BB0_33;
	setp.eq.f64 	%p34, %fd90, 0d0000000000000000;
	ld.shared.f64 	%fd128, [%r15+32];
	ld.shared.f64 	%fd129, [%r15+24];
	sub.f64 	%fd36, %fd129, %fd1;
	sub.f64 	%fd37, %fd128, %fd2;
	mul.f64 	%fd130, %fd36, %fd36;
	fma.rn.f64 	%fd38, %fd37, %fd37, %fd130;
	mov.f64 	%fd195, %fd5;
	@%p34 bra 	$L__BB0_22;
	{ // callseq 2, 0
	.param .b64 param0;
	st.param.f64 	[param0], %fd92;
	.param .b64 retval0;
	call.uni (retval0), 
	__internal_accurate_pow, 
	(
	param0
	);
	ld.param.f64 	%fd131, [retval0];
	} // callseq 2
	selp.f64 	%fd195, 0dFFF8000000000000, %fd131, %p7;
$L__BB0_22:
	{
	.reg .b32 %temp; 
	mov.b64 	{%temp, %r19}, %fd35;
	}
	setp.eq.f64 	%p36, %fd35, 0d0000000000000000;
	@%p36 bra 	$L__BB0_24;
	abs.f64 	%fd133, %fd35;
	{ // callseq 3, 0
	.param .b64 param0;
	st.param.f64 	[param0], %fd133;
	.param .b64 retval0;
	call.uni (retval0), 
	__internal_accurate_pow, 
	(
	param0
	);
	ld.param.f64 	%fd134, [retval0];
	} // callseq 3
	setp.lt.s32 	%p37, %r19, 0;
	selp.f64 	%fd197, 0dFFF8000000000000, %fd134, %p37;
	bra.uni 	$L__BB0_25;
$L__BB0_24:
	selp.b32 	%r57, %r19, 0, %p6;
	or.b32  	%r58, %r57, 2146435072;
	selp.b32 	%r59, %r58, %r57, %p8;
	mov.b32 	%r60, 0;
	mov.b64 	%fd197, {%r60, %r59};
$L__BB0_25:
	add.f64 	%fd136, %fd35, 0d3FD5555555555555;
	{
	.reg .b32 %temp; 
	mov.b64 	{%temp, %r61}, %fd136;
	}
	and.b32  	%r62, %r61, 2146435072;
	setp.ne.s32 	%p40, %r62, 2146435072;
	@%p40 bra 	$L__BB0_30;
	setp.nan.f64 	%p41, %fd35, %fd35;
	@%p41 bra 	$L__BB0_29;
	abs.f64 	%fd137, %fd35;
	setp.neu.f64 	%p42, %fd137, 0d7FF0000000000000;
	@%p42 bra 	$L__BB0_30;
	setp.lt.s32 	%p43, %r19, 0;
	selp.b32 	%r64, %r36, %r8, %p43;
	mov.b32 	%r65, 0;
	mov.b64 	%fd197, {%r65, %r64};
	bra.uni 	$L__BB0_30;
$L__BB0_29:
	mov.f64 	%fd138, 0d3FD5555555555555;
	add.rn.f64 	%fd197, %fd35, %fd138;
$L__BB0_30:
	setp.eq.f64 	%p44, %fd35, 0d3FF0000000000000;
	selp.f64 	%fd139, 0d3FF0000000000000, %fd197, %p44;
	selp.f64 	%fd140, %fd7, %fd195, %p3;
	selp.f64 	%fd141, %fd140, %fd6, %p2;
	setp.eq.f64 	%p45, %fd90, 0d3FF0000000000000;
	selp.f64 	%fd142, 0d3FF0000000000000, %fd141, %p45;
	add.f64 	%fd143, %fd142, %fd139;
	mul.f64 	%fd144, %fd143, 0d3FE3333333333333;
	sqrt.rn.f64 	%fd145, %fd38;
	setp.geu.f64 	%p46, %fd145, %fd144;
	@%p46 bra 	$L__BB0_32;
	add.s16 	%rs6, %rs20, 1;
	st.global.u16 	[%rd2], %rs6;
	cvt.s32.s16 	%r66, %rs20;
	mul.wide.s32 	%rd15, %r66, 2;
	add.s64 	%rd16, %rd2, %rd15;
	st.global.u16 	[%rd16+2], %r18;
	mov.u16 	%rs20, %rs6;
$L__BB0_32:
	add.f64 	%fd146, %fd38, 0d3FF0000000000000;
	mul.f64 	%fd147, %fd146, %fd146;
	mul.f64 	%fd148, %fd146, %fd147;
	rsqrt.approx.f64 	%fd149, %fd148;
	mul.f64 	%fd150, %fd35, %fd149;
	fma.rn.f64 	%fd189, %fd36, %fd150, %fd193;
	fma.rn.f64 	%fd188, %fd37, %fd150, %fd194;
$L__BB0_33:
	add.s32 	%r82, %r82, 2;
	setp.ne.s32 	%p47, %r82, %r11;
	mov.u32 	%r83, %r11;
	@%p47 bra 	$L__BB0_5;
$L__BB0_34:
	and.b32  	%r67, %r1, 1;
	setp.eq.b32 	%p48, %r67, 1;
	not.pred 	%p49, %p48;
	@%p49 bra 	$L__BB0_49;
	mov.u32 	%r68, _ZZ19leapfrog_integratorE10shPosition;
	mad.lo.s32 	%r22, %r83, 24, %r68;
	ld.shared.f64 	%fd62, [%r22+16];
	add.s32 	%r23, %r83, %r81;
	cvt.s32.s16 	%r69, %r23;
	setp.ge.s32 	%p50, %r69, %r27;
	@%p50 bra 	$L__BB0_49;
	setp.eq.f64 	%p51, %fd90, 0d0000000000000000;
	ld.shared.f64 	%fd154, [%r22+8];
	ld.shared.f64 	%fd155, [%r22];
	sub.f64 	%fd63, %fd155, %fd1;
	sub.f64 	%fd64, %fd154, %fd2;
	mul.f64 	%fd156, %fd63, %fd63;
	fma.rn.f64 	%fd65, %fd64, %fd64, %fd156;
	mov.f64 	%fd204, %fd5;
	@%p51 bra 	$L__BB0_38;
	setp.lt.s32 	%p52, %r4, 0;
	{ // callseq 4, 0
	.param .b64 param0;
	st.param.f64 	[param0], %fd92;
	.param .b64 retval0;
	call.uni (retval0), 
	__internal_accurate_pow, 
	(
	param0
	);
	ld.param.f64 	%fd157, [retval0];
	} // callseq 4
	selp.f64 	%fd204, 0dFFF8000000000000, %fd157, %p52;
$L__BB0_38:
	{
	.reg .b32 %temp; 
	mov.b64 	{%temp, %r24}, %fd62;
	}
	setp.eq.f64 	%p53, %fd62, 0d0000000000000000;
	@%p53 bra 	$L__BB0_40;
	abs.f64 	%fd159, %fd62;
	{ // callseq 5, 0
	.param .b64 param0;
	st.param.f64 	[param0], %fd159;
	.param .b64 retval0;
	call.uni (retval0), 
	__internal_accurate_pow, 
	(
	param0
	);
	ld.param.f64 	%fd160, [retval0];
	} // callseq 5
	setp.lt.s32 	%p54, %r24, 0;
	selp.f64 	%fd206, 0dFFF8000000000000, %fd160, %p54;
	bra.uni 	$L__BB0_41;
$L__BB0_40:
	setp.lt.s32 	%p55, %r5, 0;
	setp.eq.s32 	%p56, %r6, 1127219200;
	selp.b32 	%r70, %r24, 0, %p56;
	or.b32  	%r71, %r70, 2146435072;
	selp.b32 	%r72, %r71, %r70, %p55;
	mov.b32 	%r73, 0;
	mov.b64 	%fd206, {%r73, %r72};
$L__BB0_41:
	add.f64 	%fd162, %fd62, 0d3FD5555555555555;
	{
	.reg .b32 %temp; 
	mov.b64 	{%temp, %r74}, %fd162;
	}
	and.b32  	%r75, %r74, 2146435072;
	setp.ne.s32 	%p57, %r75, 2146435072;
	@%p57 bra 	$L__BB0_46;
	setp.nan.f64 	%p58, %fd62, %fd62;
	@%p58 bra 	$L__BB0_45;
	abs.f64 	%fd163, %fd62;
	setp.neu.f64 	%p59, %fd163, 0d7FF0000000000000;
	@%p59 bra 	$L__BB0_46;
	setp.lt.s32 	%p60, %r24, 0;
	selp.b32 	%r77, %r36, %r8, %p60;
	mov.b32 	%r78, 0;
	mov.b64 	%fd206, {%r78, %r77};
	bra.uni 	$L__BB0_46;
$L__BB0_45:
	mov.f64 	%fd164, 0d3FD5555555555555;
	add.rn.f64 	%fd206, %fd62, %fd164;
$L__BB0_46:
	setp.eq.f64 	%p61, %fd62, 0d3FF0000000000000;
	selp.f64 	%fd165, 0d3FF0000000000000, %fd206, %p61;
	selp.f64 	%fd166, %fd7, %fd204, %p3;
	selp.f64 	%fd167, %fd166, %fd6, %p2;
	setp.eq.f64 	%p62, %fd90, 0d3FF0000000000000;
	selp.f64 	%fd168, 0d3FF0000000000000, %fd167, %p62;
	add.f64 	%fd169, %fd168, %fd165;
	mul.f64 	%fd170, %fd169, 0d3FE3333333333333;
	sqrt.rn.f64 	%fd171, %fd65;
	setp.geu.f64 	%p63, %fd171, %fd170;
	@%p63 bra 	$L__BB0_48;
	add.s16 	%rs11, %rs20, 1;
	st.global.u16 	[%rd2], %rs11;
	cvt.s32.s16 	%r79, %rs20;
	mul.wide.s32 	%rd17, %r79, 2;
	add.s64 	%rd18, %rd2, %rd17;
	st.global.u16 	[%rd18+2], %r23;
	mov.u16 	%rs20, %rs11;
$L__BB0_48:
	add.f64 	%fd172, %fd65, 0d3FF0000000000000;
	mul.f64 	%fd173, %fd172, %fd172;
	mul.f64 	%fd174, %fd172, %fd173;
	rsqrt.approx.f64 	%fd175, %fd174;
	mul.f64 	%fd176, %fd62, %fd175;
	fma.rn.f64 	%fd189, %fd63, %fd176, %fd189;
	fma.rn.f64 	%fd188, %fd64, %fd176, %fd188;
$L__BB0_49:
	bar.sync 	0;
	add.s32 	%r81, %r81, 1024;
	add.s32 	%r26, %r80, 1;
	setp.ne.s32 	%p64, %r80, %r10;
	mov.u32 	%r80, %r26;
	@%p64 bra 	$L__BB0_3;
$L__BB0_50:
	ld.global.f64 	%fd177, [%rd3+16];
	cvta.to.global.u64 	%rd19, %rd4;
	mul.wide.s32 	%rd20, %r3, 24;
	add.s64 	%rd21, %rd19, %rd20;
	st.global.f64 	[%rd21], %fd189;
	st.global.f64 	[%rd21+8], %fd188;
	st.global.f64 	[%rd21+16], %fd177;
	cvta.to.global.u64 	%rd22, %rd5;
	mul.wide.s32 	%rd23, %r3, 16;
	add.s64 	%rd24, %rd22, %rd23;
	ld.global.v2.f64 	{%fd178, %fd179}, [%rd24];
	fma.rn.f64 	%fd180, %fd189, 0d3F847AE147AE147B, %fd178;
	fma.rn.f64 	%fd181, %fd188, 0d3F847AE147AE147B, %fd179;
	st.global.v2.f64 	[%rd24], {%fd180, %fd181};
	ld.global.f64 	%fd182, [%rd3];
	fma.rn.f64 	%fd183, %fd180, 0d3F847AE147AE147B, %fd182;
	st.global.f64 	[%rd3], %fd183;
	ld.global.f64 	%fd184, [%rd3+8];
	fma.rn.f64 	%fd185, %fd181, 0d3F847AE147AE147B, %fd184;
	st.global.f64 	[%rd3+8], %fd185;
$L__BB0_51:
	ret;

}
.func  (.param .b64 func_retval0) __internal_accurate_pow(
	.param .b64 __internal_accurate_pow_param_0
)
{
	.reg .pred 	%p<8>;
	.reg .b32 	%r<49>;
	.reg .b32 	%f<3>;
	.reg .b64 	%fd<109>;

	ld.param.f64 	%fd10, [__internal_accurate_pow_param_0];
	{
	.reg .b32 %temp; 
	mov.b64 	{%temp, %r46}, %fd10;
	}
	{
	.reg .b32 %temp; 
	mov.b64 	{%r45, %temp}, %fd10;
	}
	shr.u32 	%r47, %r46, 20;
	setp.gt.u32 	%p1, %r46, 1048575;
	@%p1 bra 	$L__BB1_2;
	mul.f64 	%fd11, %fd10, 0d4350000000000000;
	{
	.reg .b32 %temp; 
	mov.b64 	{%temp, %r46}, %fd11;
	}
	{
	.reg .b32 %temp; 
	mov.b64 	{%r45, %temp}, %fd11;
	}
	shr.u32 	%r16, %r46, 20;
	add.s32 	%r47, %r16, -54;
$L__BB1_2:
	add.s32 	%r48, %r47, -1023;
	and.b32  	%r17, %r46, -2146435073;
	or.b32  	%r18, %r17, 1072693248;
	mov.b64 	%fd107, {%r45, %r18};
	setp.lt.u32 	%p2, %r18, 1073127583;
	@%p2 bra 	$L__BB1_4;
	{
	.reg .b32 %temp; 
	mov.b64 	{%r19, %temp}, %fd107;
	}
	{
	.reg .b32 %temp; 
	mov.b64 	{%temp, %r20}, %fd107;
	}
	add.s32 	%r21, %r20, -1048576;
	mov.b64 	%fd107, {%r19, %r21};
	add.s32 	%r48, %r47, -1022;
$L__BB1_4:
	add.f64 	%fd12, %fd107, 0dBFF0000000000000;
	add.f64 	%fd13, %fd107, 0d3FF0000000000000;
	rcp.approx.ftz.f64 	%fd14, %fd13;
	neg.f64 	%fd15, %fd13;
	fma.rn.f64 	%fd16, %fd15, %fd14, 0d3FF0000000000000;
	fma.rn.f64 	%fd17, %fd16, %fd16, %fd16;
	fma.rn.f64 	%fd18, %fd17, %fd14, %fd14;
	mul.f64 	%fd19, %fd12, %fd18;
	fma.rn.f64 	%fd20, %fd12, %fd18, %fd19;
	mul.f64 	%fd21, %fd20, %fd20;
	fma.rn.f64 	%fd22, %fd21, 0d3EB0F5FF7D2CAFE2, 0d3ED0F5D241AD3B5A;
	fma.rn.f64 	%fd23, %fd22, %fd21, 0d3EF3B20A75488A3F;
	fma.rn.f64 	%fd24, %fd23, %fd21, 0d3F1745CDE4FAECD5;
	fma.rn.f64 	%fd25, %fd24, %fd21, 0d3F3C71C7258A578B;
	fma.rn.f64 	%fd26, %fd25, %fd21, 0d3F6249249242B910;
	fma.rn.f64 	%fd27, %fd26, %fd21, 0d3F89999999999DFB;
	sub.f64 	%fd28, %fd12, %fd20;
	add.f64 	%fd29, %fd28, %fd28;
	neg.f64 	%fd30, %fd20;
	fma.rn.f64 	%fd31, %fd30, %fd12, %fd29;
	mul.f64 	%fd32, %fd18, %fd31;
	fma.rn.f64 	%fd33, %fd21, %fd27, 0d3FB5555555555555;
	mov.f64 	%fd34, 0d3FB5555555555555;
	sub.f64 	%fd35, %fd34, %fd33;
	fma.rn.f64 	%fd36, %fd21, %fd27, %fd35;
	add.f64 	%fd37, %fd36, 0dBC46A4CB00B9E7B0;
	add.f64 	%fd38, %fd33, %fd37;
	sub.f64 	%fd39, %fd33, %fd38;
	add.f64 	%fd40, %fd37, %fd39;
	mul.rn.f64 	%fd41, %fd20, %fd20;
	neg.f64 	%fd42, %fd41;
	fma.rn.f64 	%fd43, %fd20, %fd20, %fd42;
	{
	.reg .b32 %temp; 
	mov.b64 	{%r22, %temp}, %fd32;
	}
	{
	.reg .b32 %temp; 
	mov.b64 	{%temp, %r23}, %fd32;
	}
	add.s32 	%r24, %r23, 1048576;
	mov.b64 	%fd44, {%r22, %r24};
	fma.rn.f64 	%fd45, %fd20, %fd44, %fd43;
	mul.rn.f64 	%fd46, %fd41, %fd20;
	neg.f64 	%fd47, %fd46;
	fma.rn.f64 	%fd48, %fd41, %fd20, %fd47;
	fma.rn.f64 	%fd49, %fd41, %fd32, %fd48;
	fma.rn.f64 	%fd50, %fd45, %fd20, %fd49;
	mul.rn.f64 	%fd51, %fd38, %fd46;
	neg.f64 	%fd52, %fd51;
	fma.rn.f64 	%fd53, %fd38, %fd46, %fd52;
	fma.rn.f64 	%fd54, %fd38, %fd50, %fd53;
	fma.rn.f64 	%fd55, %fd40, %fd46, %fd54;
	add.f64 	%fd56, %fd51, %fd55;
	sub.f64 	%fd57, %fd51, %fd56;
	add.f64 	%fd58, %fd55, %fd57;
	add.f64 	%fd59, %fd20, %fd56;
	sub.f64 	%fd60, %fd20, %fd59;
	add.f64 	%fd61, %fd56, %fd60;
	add.f64 	%fd62, %fd58, %fd61;
	add.f64 	%fd63, %fd32, %fd62;
	add.f64 	%fd64, %fd59, %fd63;
	sub.f64 	%fd65, %fd59, %fd64;
	add.f64 	%fd66, %fd63, %fd65;
	xor.b32  	%r25, %r48, -2147483648;
	mov.b32 	%r26, 1127219200;
	mov.b64 	%fd67, {%r25, %r26};
	mov.b32 	%r27, -2147483648;
	mov.b64 	%fd68, {%r27, %r26};
	sub.f64 	%fd69, %fd67, %fd68;
	fma.rn.f64 	%fd70, %fd69, 0d3FE62E42FEFA39EF, %fd64;
	fma.rn.f64 	%fd71, %fd69, 0dBFE62E42FEFA39EF, %fd70;
	sub.f64 	%fd72, %fd71, %fd64;
	sub.f64 	%fd73, %fd66, %fd72;
	fma.rn.f64 	%fd74, %fd69, 0d3C7ABC9E3B39803F, %fd73;
	add.f64 	%fd75, %fd70, %fd74;
	sub.f64 	%fd76, %fd70, %fd75;
	add.f64 	%fd77, %fd74, %fd76;
	mov.f64 	%fd78, 0d3FD5555555555555;
	{
	.reg .b32 %temp; 
	mov.b64 	{%temp, %r28}, %fd78;
	}
	{
	.reg .b32 %temp; 
	mov.b64 	{%r29, %temp}, %fd78;
	}
	shl.b32 	%r30, %r28, 1;
	setp.gt.u32 	%p3, %r30, -33554433;
	and.b32  	%r31, %r28, -15728641;
	selp.b32 	%r32, %r31, %r28, %p3;
	mov.b64 	%fd79, {%r29, %r32};
	mul.rn.f64 	%fd80, %fd75, %fd79;
	neg.f64 	%fd81, %fd80;
	fma.rn.f64 	%fd82, %fd75, %fd79, %fd81;
	fma.rn.f64 	%fd83, %fd77, %fd79, %fd82;
	add.f64 	%fd4, %fd80, %fd83;
	sub.f64 	%fd84, %fd80, %fd4;
	add.f64 	%fd5, %fd83, %fd84;
	fma.rn.f64 	%fd85, %fd4, 0d3FF71547652B82FE, 0d4338000000000000;
	{
	.reg .b32 %temp; 
	mov.b64 	{%r13, %temp}, %fd85;
	}
	mov.f64 	%fd86, 0dC338000000000000;
	add.rn.f64 	%fd87, %fd85, %fd86;
	fma.rn.f64 	%fd88, %fd87, 0dBFE62E42FEFA39EF, %fd4;
	fma.rn.f64 	%fd89, %fd87, 0dBC7ABC9E3B39803F, %fd88;
	fma.rn.f64 	%fd90, %fd89, 0d3E5ADE1569CE2BDF, 0d3E928AF3FCA213EA;
	fma.rn.f64 	%fd91, %fd90, %fd89, 0d3EC71DEE62401315;
	fma.rn.f64 	%fd92, %fd91, %fd89, 0d3EFA01997C89EB71;
	fma.rn.f64 	%fd93, %fd92, %fd89, 0d3F2A01A014761F65;
	fma.rn.f64 	%fd94, %fd93, %fd89, 0d3F56C16C1852B7AF;
	fma.rn.f64 	%fd95, %fd94, %fd89, 0d3F81111111122322;
	fma.rn.f64 	%fd96, %fd95, %fd89, 0d3FA55555555502A1;
	fma.rn.f64 	%fd97, %fd96, %fd89, 0d3FC5555555555511;
	fma.rn.f64 	%fd98, %fd97, %fd89, 0d3FE000000000000B;
	fma.rn.f64 	%fd99, %fd98, %fd89, 0d3FF0000000000000;
	fma.rn.f64 	%fd100, %fd99, %fd89, 0d3FF0000000000000;
	{
	.reg .b32 %temp; 
	mov.b64 	{%r14, %temp}, %fd100;
	}
	{
	.reg .b32 %temp; 
	mov.b64 	{%temp, %r15}, %fd100;
	}
	shl.b32 	%r33, %r13, 20;
	add.s32 	%r34, %r33, %r15;
	mov.b64 	%fd108, {%r14, %r34};
	{
	.reg .b32 %temp; 
	mov.b64 	{%temp, %r35}, %fd4;
	}
	mov.b32 	%f2, %r35;
	abs.f32 	%f1, %f2;
	setp.lt.f32 	%p4, %f1, 0f4086232B;
	@%p4 bra 	$L__BB1_7;
	setp.lt.f64 	%p5, %fd4, 0d0000000000000000;
	add.f64 	%fd101, %fd4, 0d7FF0000000000000;
	selp.f64 	%fd108, 0d0000000000000000, %fd101, %p5;
	setp.geu.f32 	%p6, %f1, 0f40874800;
	@%p6 bra 	$L__BB1_7;
	shr.u32 	%r36, %r13, 31;
	add.s32 	%r37, %r13, %r36;
	shr.s32 	%r38, %r37, 1;
	shl.b32 	%r39, %r38, 20;
	add.s32 	%r40, %r15, %r39;
	mov.b64 	%fd102, {%r14, %r40};
	sub.s32 	%r41, %r13, %r38;
	shl.b32 	%r42, %r41, 20;
	add.s32 	%r43, %r42, 1072693248;
	mov.b32 	%r44, 0;
	mov.b64 	%fd103, {%r44, %r43};
	mul.f64 	%fd108, %fd103, %fd102;
$L__BB1_7:
	abs.f64 	%fd104, %fd108;
	setp.eq.f64 	%p7, %fd104, 0d7FF0000000000000;
	fma.rn.f64 	%fd105, %fd108, %fd5, %fd108;
	selp.f64 	%fd106, %fd108, %fd105, %p7;
	st.param.f64 	[func_retval0], %fd106;
	ret;

}


// ===== COMPILED SASS (sm_100) =====

	.target	sm_100

	.elftype	@"ET_EXEC"


//--------------------- .note.nv.tkinfo           --------------------------
	.section	.note.nv.tkinfo,"",@"SHT_NOTE"
	.sectionflags	@"SHF_NOTE_NV_TKINFO"
	.tkinfo
        /*0018*/ 	.word	0x00000002
        /*0030*/ 	.string	""
        /*0030*/ 	.string	"ptxas"
        /*0030*/ 	.string	"Cuda compilation tools, release 13.0, V13.0.88"
        /*0030*/ 	.string	"Build cuda_13.0.r13.0/compiler.36424714_0"
        /*0030*/ 	.string	"-arch sm_100 -m 64 "



//--------------------- .note.nv.cuinfo           --------------------------
	.section	.note.nv.cuinfo,"",@"SHT_NOTE"
	.sectionflags	@"SHF_NOTE_NV_CUINFO"
        /*0018*/ 	.short	0x0002
        /*001a*/ 	.short	0x0064
        /*001c*/ 	.short	0x0082
	.zero		2


//--------------------- .nv.info                  --------------------------
	.section	.nv.info,"",@"SHT_CUDA_INFO"
	.align	4


	//----- nvinfo : EIATTR_REGCOUNT
	.align		4
        /*0000*/ 	.byte	0x04, 0x2f
        /*0002*/ 	.short	(.L_1 - .L_0)
	.align		4
.L_0:
        /*0004*/ 	.word	index@(leapfrog_integrator)
        /*0008*/ 	.word	0x00000038


	//----- nvinfo : EIATTR_FRAME_SIZE
	.align		4
.L_1:
        /*000c*/ 	.byte	0x04, 0x11
        /*000e*/ 	.short	(.L_3 - .L_2)
	.align		4
.L_2:
        /*0010*/ 	.word	index@($leapfrog_integrator$__internal_accurate_pow)
        /*0014*/ 	.word	0x00000000


	//----- nvinfo : EIATTR_FRAME_SIZE
	.align		4
.L_3:
        /*0018*/ 	.byte	0x04, 0x11
        /*001a*/ 	.short	(.L_5 - .L_4)
	.align		4
.L_4:
        /*001c*/ 	.word	index@($__internal_1_$__cuda_sm20_dsqrt_rn_f64_mediumpath_v1)
        /*0020*/ 	.word	0x00000000


	//----- nvinfo : EIATTR_FRAME_SIZE
	.align		4
.L_5:
        /*0024*/ 	.byte	0x04, 0x11
        /*0026*/ 	.short	(.L_7 - .L_6)
	.align		4
.L_6:
        /*0028*/ 	.word	index@($__internal_0_$__cuda_sm20_drsqrt_f64_slowpath_v2)
        /*002c*/ 	.word	0x00000000


	//----- nvinfo : EIATTR_FRAME_SIZE
	.align		4
.L_7:
        /*0030*/ 	.byte	0x04, 0x11
        /*0032*/ 	.short	(.L_9 - .L_8)
	.align		4
.L_8:
        /*0034*/ 	.word	index@(leapfrog_integrator)
        /*0038*/ 	.word	0x00000000


	//----- nvinfo : EIATTR_MIN_STACK_SIZE
	.align		4
.L_9:
        /*003c*/ 	.byte	0x04, 0x12
        /*003e*/ 	.short	(.L_11 - .L_10)
	.align		4
.L_10:
        /*0040*/ 	.word	index@(leapfrog_integrator)
        /*0044*/ 	.word	0x00000000
.L_11:


//--------------------- .nv.compat                --------------------------
	.section	.nv.compat,"",@"SHT_CUDA_COMPAT_INFO"
	.align	4
        /*0000*/ 	.byte	0x02, 0x09, 0x00, 0x00, 0x02, 0x02, 0x01, 0x00, 0x02, 0x05, 0x05, 0x00, 0x03, 0x07, 0x01, 0x01
        /*0010*/ 	.byte	0x02, 0x03, 0x00, 0x00, 0x02, 0x06, 0x01, 0x00, 0x04, 0x0b, 0x08, 0x00, 0x01, 0x00, 0x00, 0x00
        /*0020*/ 	.byte	0x00, 0x00, 0x00, 0x00


//--------------------- .nv.info.leapfrog_integrator --------------------------
	.section	.nv.info.leapfrog_integrator,"",@"SHT_CUDA_INFO"
	.sectionflags	@""
	.align	4


	//----- nvinfo : EIATTR_CUDA_API_VERSION
	.align		4
        /*0000*/ 	.byte	0x04, 0x37
        /*0002*/ 	.short	(.L_13 - .L_12)
.L_12:
        /*0004*/ 	.word	0x00000082


	//----- nvinfo : EIATTR_KPARAM_INFO
	.align		4
.L_13:
        /*0008*/ 	.byte	0x04, 0x17
        /*000a*/ 	.short	(.L_15 - .L_14)
.L_14:
        /*000c*/ 	.word	0x00000000
        /*0010*/ 	.short	0x0004
        /*0012*/ 	.short	0x0020
        /*0014*/ 	.byte	0x00, 0xf0, 0x11, 0x00


	//----- nvinfo : EIATTR_KPARAM_INFO
	.align		4
.L_15:
        /*0018*/ 	.byte	0x04, 0x17
        /*001a*/ 	.short	(.L_17 - .L_16)
.L_16:
        /*001c*/ 	.word	0x00000000
        /*0020*/ 	.short	0x0003
        /*0022*/ 	.short	0x0018
        /*0024*/ 	.byte	0x00, 0xf5, 0x21, 0x00


	//----- nvinfo : EIATTR_KPARAM_INFO
	.align		4
.L_17:
        /*0028*/ 	.byte	0x04, 0x17
        /*002a*/ 	.short	(.L_19 - .L_18)
.L_18:
        /*002c*/ 	.word	0x00000000
        /*0030*/ 	.short	0x0002
        /*0032*/ 	.short	0x0010
        /*0034*/ 	.byte	0x00, 0xf5, 0x21, 0x00


	//----- nvinfo : EIATTR_KPARAM_INFO
	.align		4
.L_19:
        /*0038*/ 	.byte	0x04, 0x17
        /*003a*/ 	.short	(.L_21 - .L_20)
.L_20:
        /*003c*/ 	.word	0x00000000
        /*0040*/ 	.short	0x0001
        /*0042*/ 	.short	0x0008
        /*0044*/ 	.byte	0x00, 0xf5, 0x21, 0x00


	//----- nvinfo : EIATTR_KPARAM_INFO
	.align		4
.L_21:
        /*0048*/ 	.byte	0x04, 0x17
        /*004a*/ 	.short	(.L_23 - .L_22)
.L_22:
        /*004c*/ 	.word	0x00000000
        /*0050*/ 	.short	0x0000
        /*0052*/ 	.short	0x0000
        /*0054*/ 	.byte	0x00, 0xf5, 0x21, 0x00


	//----- nvinfo : EIATTR_SPARSE_MMA_MASK
	.align		4
.L_23:
        /*0058*/ 	.byte	0x03, 0x50
        /*005a*/ 	.short	0x0000


	//----- nvinfo : EIATTR_MAXREG_COUNT
	.align		4
        /*005c*/ 	.byte	0x03, 0x1b
        /*005e*/ 	.short	0x00ff


	//----- nvinfo : EIATTR_NUM_BARRIERS
	.align		4
        /*0060*/ 	.byte	0x02, 0x4c
        /*0062*/ 	.byte	0x01
	.zero		1


	//----- nvinfo : EIATTR_MERCURY_ISA_VERSION
	.align		4
        /*0064*/ 	.byte	0x03, 0x5f
        /*0066*/ 	.short	0x0101


	//----- nvinfo : EIATTR_VRC_CTA_INIT_COUNT
	.align		4
        /*0068*/ 	.byte	0x02, 0x4a
	.zero		1
	.zero		1


	//----- nvinfo : EIATTR_EXIT_INSTR_OFFSETS
	.align		4
        /*006c*/ 	.byte	0x04, 0x1c
        /*006e*/ 	.short	(.L_25 - .L_24)


	//   ....[0]....
.L_24:
        /*0070*/ 	.word	0x00000070


	//   ....[1]....
        /*0074*/ 	.word	0x00001d00


	//----- nvinfo : EIATTR_CRS_STACK_SIZE
	.align		4
.L_25:
        /*0078*/ 	.byte	0x04, 0x1e
        /*007a*/ 	.short	(.L_27 - .L_26)
.L_26:
        /*007c*/ 	.word	0x00000000


	//----- nvinfo : EIATTR_CBANK_PARAM_SIZE
	.align		4
.L_27:
        /*0080*/ 	.byte	0x03, 0x19
        /*0082*/ 	.short	0x0024


	//----- nvinfo : EIATTR_PARAM_CBANK
	.align		4
        /*0084*/ 	.byte	0x04, 0x0a
        /*0086*/ 	.short	(.L_29 - .L_28)
	.align		4
.L_28:
        /*0088*/ 	.word	index@(.nv.constant0.leapfrog_integrator)
        /*008c*/ 	.short	0x0380
        /*008e*/ 	.short	0x0024


	//----- nvinfo : EIATTR_SW_WAR
	.align		4
.L_29:
        /*0090*/ 	.byte	0x04, 0x36
        /*0092*/ 	.short	(.L_31 - .L_30)
.L_30:
        /*0094*/ 	.word	0x00000008
.L_31:


//--------------------- .nv.callgraph             --------------------------
	.section	.nv.callgraph,"",@"SHT_CUDA_CALLGRAPH"
	.align	4
	.sectionentsize	8
	.align		4
        /*0000*/ 	.word	0x00000000
	.align		4
        /*0004*/ 	.word	0xffffffff
	.align		4
        /*0008*/ 	.word	0x00000000
	.align		4
        /*000c*/ 	.word	0xfffffffe
	.align		4
        /*0010*/ 	.word	0x00000000
	.align		4
        /*0014*/ 	.word	0xfffffffd
	.align		4
        /*0018*/ 	.word	0x00000000
	.align		4
        /*001c*/ 	.word	0xfffffffc


//--------------------- .text.leapfrog_integrator --------------------------
	.section	.text.leapfrog_integrator,"ax",@progbits
	.align	128
        .global         leapfrog_integrator
        .type           leapfrog_integrator,@function
        .size           leapfrog_integrator,(.L_x_50 - leapfrog_integrator)
        .other          leapfrog_integrator,@"STO_CUDA_ENTRY STV_DEFAULT"
leapfrog_integrator:
.text.leapfrog_integrator:
[----:B------:R-:W-:Y:S01]  /*0000*/  LDC R1, c[0x0][0x37c] ;  /* 0x0000df00ff017b82 */ /* 0x000fe20000000800 */
[----:B------:R-:W0:Y:S01]  /*0010*/  S2R R0, SR_TID.X ;  /* 0x0000000000007919 */ /* 0x000e220000002100 */
[----:B------:R-:W0:Y:S01]  /*0020*/  LDCU UR13, c[0x0][0x360] ;  /* 0x00006c00ff0d77ac */ /* 0x000e220008000800 */
[----:B------:R-:W0:Y:S01]  /*0030*/  S2R R3, SR_CTAID.X ;  /* 0x0000000000037919 */ /* 0x000e220000002500 */
[----:B------:R-:W1:Y:S01]  /*0040*/  LDCU UR16, c[0x0][0x3a0] ;  /* 0x00007400ff1077ac */ /* 0x000e620008000800 */
[----:B0-----:R-:W-:-:S05]  /*0050*/  IMAD R2, R3, UR13, R0 ;  /* 0x0000000d03027c24 */ /* 0x001fca000f8e0200 */
[----:B-1----:R-:W-:-:S13]  /*0060*/  ISETP.GE.AND P0, PT, R2, UR16, PT ;  /* 0x0000001002007c0c */ /* 0x002fda000bf06270 */
[----:B------:R-:W-:Y:S05]  /*0070*/  @P0 EXIT ;  /* 0x000000000000094d */ /* 0x000fea0003800000 */
[----:B------:R-:W0:Y:S01]  /*0080*/  LDC.64 R16, c[0x0][0x398] ;  /* 0x0000e600ff107b82 */ /* 0x000e220000000a00 */
[----:B------:R-:W1:Y:S01]  /*0090*/  LDCU.64 UR14, c[0x0][0x358] ;  /* 0x00006b00ff0e77ac */ /* 0x000e620008000a00 */
[----:B------:R-:W-:Y:S01]  /*00a0*/  IMAD R3, R2, UR16, RZ ;  /* 0x0000001002037c24 */ /* 0x000fe2000f8e02ff */
[----:B------:R-:W-:Y:S02]  /*00b0*/  CS2R R32, SRZ ;  /* 0x0000000000207805 */ /* 0x000fe4000001ff00 */
[----:B------:R-:W-:Y:S01]  /*00c0*/  CS2R R14, SRZ ;  /* 0x00000000000e7805 */ /* 0x000fe2000001ff00 */
[----:B------:R-:W-:Y:S02]  /*00d0*/  UISETP.GE.AND UP0, UPT, UR16, 0x1, UPT ;  /* 0x000000011000788c */ /* 0x000fe4000bf06270 */
[----:B------:R-:W2:Y:S01]  /*00e0*/  LDC.64 R18, c[0x0][0x380] ;  /* 0x0000e000ff127b82 */ /* 0x000ea20000000a00 */
[----:B0-----:R-:W-:-:S05]  /*00f0*/  IMAD.WIDE R16, R3, 0x2, R16 ;  /* 0x0000000203107825 */ /* 0x001fca00078e0210 */
[----:B-1----:R0:W-:Y:S01]  /*0100*/  STG.E.U16 desc[UR14][R16.64], RZ ;  /* 0x000000ff10007986 */ /* 0x0021e2000c10150e */
[----:B--2---:R-:W-:Y:S01]  /*0110*/  IMAD.WIDE R18, R2, 0x18, R18 ;  /* 0x0000001802127825 */ /* 0x004fe200078e0212 */
[----:B------:R-:W-:Y:S06]  /*0120*/  BRA.U !UP0, `(.L_x_0) ;  /* 0x0000001908a47547 */ /* 0x000fec000b800000 */
[----:B------:R-:W2:Y:S04]  /*0130*/  LDG.E.64 R20, desc[UR14][R18.64+0x10] ;  /* 0x0000100e12147981 */ /* 0x000ea8000c1e1b00 */
[----:B------:R1:W5:Y:S04]  /*0140*/  LDG.E.64 R22, desc[UR14][R18.64] ;  /* 0x0000000e12167981 */ /* 0x000368000c1e1b00 */
[----:B------:R1:W5:Y:S01]  /*0150*/  LDG.E.64 R24, desc[UR14][R18.64+0x8] ;  /* 0x0000080e12187981 */ /* 0x000362000c1e1b00 */
[----:B------:R-:W-:Y:S01]  /*0160*/  UMOV UR4, 0x55555555 ;  /* 0x5555555500047882 */ /* 0x000fe20000000000 */
[----:B------:R-:W-:Y:S01]  /*0170*/  UMOV UR5, 0x3fd55555 ;  /* 0x3fd5555500057882 */ /* 0x000fe20000000000 */
[----:B------:R-:W-:Y:S01]  /*0180*/  UIADD3 UR8, UPT, UPT, UR16, -0x1, URZ ;  /* 0xffffffff10087890 */ /* 0x000fe2000fffe0ff */
[----:B------:R-:W-:-:S02]  /*0190*/  CS2R R14, SRZ ;  /* 0x00000000000e7805 */ /* 0x000fc4000001ff00 */
[----:B------:R-:W-:Y:S01]  /*01a0*/  CS2R R32, SRZ ;  /* 0x0000000000207805 */ /* 0x000fe2000001ff00 */
[----:B------:R-:W-:Y:S02]  /*01b0*/  ULOP3.LUT UR7, UR13, 0x7fe, URZ, 0xc0, !UPT ;  /* 0x000007fe0d077892 */ /* 0x000fe4000f8ec0ff */
[----:B------:R-:W-:Y:S01]  /*01c0*/  ULEA.HI UR8, UR8, 0x1, URZ, 0x16 ;  /* 0x0000000108087891 */ /* 0x000fe2000f8fb0ff */
[C---:B--2---:R-:W-:Y:S01]  /*01d0*/  DADD R4, R20.reuse, UR4 ;  /* 0x0000000414047e29 */ /* 0x044fe20008000000 */
[----:B------:R-:W-:Y:S01]  /*01e0*/  ISETP.GE.AND P1, PT, R21, RZ, PT ;  /* 0x000000ff1500720c */ /* 0x000fe20003f26270 */
[----:B------:R-:W-:Y:S01]  /*01f0*/  DADD R26, R20, UR4 ;  /* 0x00000004141a7e29 */ /* 0x000fe20008000000 */
[----:B------:R-:W-:Y:S01]  /*0200*/  UMOV UR4, URZ ;  /* 0x000000ff00047c82 */ /* 0x000fe20008000000 */
[----:B------:R-:W-:-:S06]  /*0210*/  UMOV UR5, URZ ;  /* 0x000000ff00057c82 */ /* 0x000fcc0008000000 */
[----:B------:R-:W-:Y:S02]  /*0220*/  LOP3.LUT R3, R5, 0x7ff00000, RZ, 0xc0, !PT ;  /* 0x7ff0000005037812 */ /* 0x000fe400078ec0ff */
[----:B------:R-:W-:Y:S02]  /*0230*/  PRMT R4, RZ, 0x7610, R4 ;  /* 0x00007610ff047816 */ /* 0x000fe40000000004 */
[----:B------:R-:W-:-:S13]  /*0240*/  ISETP.NE.AND P0, PT, R3, 0x7ff00000, PT ;  /* 0x7ff000000300780c */ /* 0x000fda0003f05270 */
[----:B------:R-:W-:-:S06]  /*0250*/  DSETP.NAN.OR P0, PT, R20, R20, P0 ;  /* 0x000000141400722a */ /* 0x000fcc0000708400 */
[----:B------:R-:W-:Y:S01]  /*0260*/  DSETP.NEU.OR P2, PT, |R20|, +INF , P0 ;  /* 0x7ff000001400742a */ /* 0x000fe2000074d600 */
[----:B-1----:R-:W-:-:S13]  /*0270*/  ISETP.NE.XOR P0, PT, R3, 0x7ff00000, P0 ;  /* 0x7ff000000300780c */ /* 0x002fda0000705a70 */
.L_x_37:
[----:B-1----:R-:W1:Y:S01]  /*0280*/  LDC.64 R6, c[0x0][0x380] ;  /* 0x0000e000ff067b82 */ /* 0x002e620000000a00 */
[----:B------:R-:W-:-:S04]  /*0290*/  IMAD.U32 R5, RZ, RZ, UR4 ;  /* 0x00000004ff057e24 */ /* 0x000fc8000f8e00ff */
[----:B------:R-:W-:-:S04]  /*02a0*/  IMAD R5, R5, UR13, R0 ;  /* 0x0000000d05057c24 */ /* 0x000fc8000f8e0200 */
[----:B-1----:R-:W-:-:S05]  /*02b0*/  IMAD.WIDE.U32 R6, R5, 0x18, R6 ;  /* 0x0000001805067825 */ /* 0x002fca00078e0006 */
[----:B------:R-:W2:Y:S04]  /*02c0*/  LDG.E.64 R8, desc[UR14][R6.64] ;  /* 0x0000000e06087981 */ /* 0x000ea8000c1e1b00 */
[----:B------:R-:W3:Y:S04]  /*02d0*/  LDG.E.64 R10, desc[UR14][R6.64+0x8] ;  /* 0x0000080e060a7981 */ /* 0x000ee8000c1e1b00 */
[----:B------:R-:W4:Y:S01]  /*02e0*/  LDG.E.64 R12, desc[UR14][R6.64+0x10] ;  /* 0x0000100e060c7981 */ /* 0x000f22000c1e1b00 */
[----:B------:R-:W-:Y:S01]  /*02f0*/  MOV R5, 0x400 ;  /* 0x0000040000057802 */ /* 0x000fe20000000f00 */
[----:B------:R-:W-:Y:S01]  /*0300*/  UISETP.NE.AND UP1, UPT, UR13, 0x1, UPT ;  /* 0x000000010d00788c */ /* 0x000fe2000bf25270 */
[----:B------:R-:W1:Y:S01]  /*0310*/  S2R R34, SR_CgaCtaId ;  /* 0x0000000000227919 */ /* 0x000e620000008800 */
[----:B------:R-:W-:Y:S01]  /*0320*/  UIADD3 UR4, UPT, UPT, UR4, 0x1, URZ ;  /* 0x0000000104047890 */ /* 0x000fe2000fffe0ff */
[----:B------:R-:W-:-:S03]  /*0330*/  UMOV UR6, URZ ;  /* 0x000000ff00067c82 */ /* 0x000fc60008000000 */
[----:B------:R-:W-:Y:S01]  /*0340*/  UISETP.NE.AND UP0, UPT, UR4, UR8, UPT ;  /* 0x000000080400728c */ /* 0x000fe2000bf05270 */
[----:B-1----:R-:W-:-:S05]  /*0350*/  LEA R5, R34, R5, 0x18 ;  /* 0x0000000522057211 */ /* 0x002fca00078ec0ff */
[----:B------:R-:W-:-:S05]  /*0360*/  IMAD R5, R0, 0x18, R5 ;  /* 0x0000001800057824 */ /* 0x000fca00078e0205 */
[----:B--2---:R1:W-:Y:S04]  /*0370*/  STS.64 [R5], R8 ;  /* 0x0000000805007388 */ /* 0x0043e80000000a00 */
[----:B---3--:R1:W-:Y:S04]  /*0380*/  STS.64 [R5+0x8], R10 ;  /* 0x0000080a05007388 */ /* 0x0083e80000000a00 */
[----:B----4-:R1:W-:Y:S01]  /*0390*/  STS.64 [R5+0x10], R12 ;  /* 0x0000100c05007388 */ /* 0x0103e20000000a00 */
[----:B------:R-:W-:Y:S06]  /*03a0*/  BAR.SYNC.DEFER_BLOCKING 0x0 ;  /* 0x0000000000007b1d */ /* 0x000fec0000010000 */
[----:B------:R-:W-:Y:S05]  /*03b0*/  BRA.U !UP1, `(.L_x_1) ;  /* 0x0000000d09f07547 */ /* 0x000fea000b800000 */
[----:B------:R-:W2:Y:S01]  /*03c0*/  LDCU UR17, c[0x0][0x3a0] ;  /* 0x00007400ff1177ac */ /* 0x000ea20008000800 */
[----:B------:R-:W-:-:S05]  /*03d0*/  UMOV UR6, URZ ;  /* 0x000000ff00067c82 */ /* 0x000fca0008000000 */
.L_x_24:
[----:B------:R-:W3:Y:S01]  /*03e0*/  S2UR UR10, SR_CgaCtaId ;  /* 0x00000000000a79c3 */ /* 0x000ee20000008800 */
[----:B------:R-:W-:Y:S01]  /*03f0*/  UIADD3 UR11, UPT, UPT, UR6, UR5, URZ ;  /* 0x00000005060b7290 */ /* 0x000fe2000fffe0ff */
[----:B------:R-:W-:-:S03]  /*0400*/  UMOV UR9, 0x400 ;  /* 0x0000040000097882 */ /* 0x000fc60000000000 */
[----:B------:R-:W-:Y:S02]  /*0410*/  UPRMT UR12, UR11, 0x9910, URZ ;  /* 0x000099100b0c7896 */ /* 0x000fe400080000ff */
[----:B---3--:R-:W-:-:S05]  /*0420*/  ULEA UR10, UR10, UR9, 0x18 ;  /* 0x000000090a0a7291 */ /* 0x008fca000f8ec0ff */
[----:B------:R-:W-:Y:S01]  /*0430*/  UMOV UR9, UR12 ;  /* 0x0000000c00097c82 */ /* 0x000fe20008000000 */
[----:B------:R-:W-:Y:S02]  /*0440*/  UIMAD UR10, UR6, 0x18, UR10 ;  /* 0x00000018060a78a4 */ /* 0x000fe4000f8e020a */
[----:B--2---:R-:W-:Y:S02]  /*0450*/  UISETP.GE.AND UP2, UPT, UR9, UR17, UPT ;  /* 0x000000110900728c */ /* 0x004fe4000bf46270 */
[----:B------:R-:W-:-:S04]  /*0460*/  UIADD3 UR6, UPT, UPT, UR6, 0x2, URZ ;  /* 0x0000000206067890 */ /* 0x000fc8000fffe0ff */
[----:B------:R-:W-:-:S03]  /*0470*/  UISETP.NE.AND UP1, UPT, UR6, UR7, UPT ;  /* 0x000000070600728c */ /* 0x000fc6000bf25270 */
[----:B------:R-:W-:Y:S08]  /*0480*/  BRA.U UP2, `(.L_x_2) ;  /* 0x0000000502d87547 */ /* 0x000ff0000b800000 */
[----:B-1----:R-:W1:Y:S01]  /*0490*/  LDS.128 R8, [UR10] ;  /* 0x0000000aff087984 */ /* 0x002e620008000c00 */
[----:B------:R-:W-:Y:S01]  /*04a0*/  DSETP.NEU.AND P3, PT, R20, RZ, PT ;  /* 0x000000ff1400722a */ /* 0x000fe20003f6d000 */
[----:B------:R-:W-:Y:S01]  /*04b0*/  BSSY.RECONVERGENT B0, `(.L_x_3) ;  /* 0x000000f000007945 */ /* 0x000fe20003800200 */
[----:B------:R-:W-:Y:S01]  /*04c0*/  CS2R R12, SRZ ;  /* 0x00000000000c7805 */ /* 0x000fe2000001ff00 */
[----:B------:R-:W2:Y:S01]  /*04d0*/  LDS.64 R28, [UR10+0x10] ;  /* 0x0000100aff1c7984 */ /* 0x000ea20008000a00 */
[----:B-1---5:R-:W-:Y:S02]  /*04e0*/  DADD R30, -R22, R8 ;  /* 0x00000000161e7229 */ /* 0x022fe40000000108 */
[----:B------:R-:W-:-:S06]  /*04f0*/  DADD R34, -R24, R10 ;  /* 0x0000000018227229 */ /* 0x000fcc000000010a */
[----:B------:R-:W-:-:S08]  /*0500*/  DMUL R36, R30, R30 ;  /* 0x0000001e1e247228 */ /* 0x000fd00000000000 */
[----:B------:R-:W-:Y:S01]  /*0510*/  DFMA R36, R34, R34, R36 ;  /* 0x000000222224722b */ /* 0x000fe20000000024 */
[----:B--2---:R-:W-:Y:S10]  /*0520*/  @!P3 BRA `(.L_x_4) ;  /* 0x00000000001cb947 */ /* 0x004ff40003800000 */
[----:B------:R-:W-:Y:S01]  /*0530*/  DADD R8, -RZ, |R20| ;  /* 0x00000000ff087229 */ /* 0x000fe20000000514 */
[----:B------:R-:W-:Y:S02]  /*0540*/  ISETP.GE.AND P1, PT, R21, RZ, PT ;  /* 0x000000ff1500720c */ /* 0x000fe40003f26270 */
[----:B------:R-:W-:-:S07]  /*0550*/  MOV R6, 0x580 ;  /* 0x0000058000067802 */ /* 0x000fce0000000f00 */
[----:B------:R-:W-:-:S07]  /*0560*/  IMAD.MOV.U32 R5, RZ, RZ, R9 ;  /* 0x000000ffff057224 */ /* 0x000fce00078e0009 */
[----:B0-----:R-:W-:Y:S05]  /*0570*/  CALL.REL.NOINC `($leapfrog_integrator$__internal_accurate_pow) ;  /* 0x0000001c00287944 */ /* 0x001fea0003c00000 */
[----:B------:R-:W-:Y:S02]  /*0580*/  FSEL R12, R7, RZ, P1 ;  /* 0x000000ff070c7208 */ /* 0x000fe40000800000 */
[----:B------:R-:W-:-:S07]  /*0590*/  FSEL R13, R5, -QNAN , P1 ;  /* 0xfff80000050d7808 */ /* 0x000fce0000800000 */
.L_x_4:
[----:B------:R-:W-:Y:S05]  /*05a0*/  BSYNC.RECONVERGENT B0 ;  /* 0x0000000000007941 */ /* 0x000fea0003800200 */
.L_x_3:
[----:B------:R-:W-:-:S14]  /*05b0*/  DSETP.NEU.AND P3, PT, R28, RZ, PT ;  /* 0x000000ff1c00722a */ /* 0x000fdc0003f6d000 */
[----:B------:R-:W-:Y:S01]  /*05c0*/  @!P3 CS2R R6, SRZ ;  /* 0x000000000006b805 */ /* 0x000fe2000001ff00 */
[----:B------:R-:W-:Y:S06]  /*05d0*/  @!P3 BRA `(.L_x_5) ;  /* 0x000000000024b947 */ /* 0x000fec0003800000 */
[----:B------:R-:W-:Y:S01]  /*05e0*/  DADD R8, -RZ, |R28| ;  /* 0x00000000ff087229 */ /* 0x000fe2000000051c */
[----:B------:R-:W-:Y:S01]  /*05f0*/  BSSY.RECONVERGENT B0, `(.L_x_6) ;  /* 0x0000004000007945 */ /* 0x000fe20003800200 */
[----:B------:R-:W-:-:S08]  /*0600*/  MOV R6, 0x630 ;  /* 0x0000063000067802 */ /* 0x000fd00000000f00 */
[----:B------:R-:W-:-:S07]  /*0610*/  IMAD.MOV.U32 R5, RZ, RZ, R9 ;  /* 0x000000ffff057224 */ /* 0x000fce00078e0009 */
[----:B0-----:R-:W-:Y:S05]  /*0620*/  CALL.REL.NOINC `($leapfrog_integrator$__internal_accurate_pow) ;  /* 0x0000001800fc7944 */ /* 0x001fea0003c00000 */
[----:B------:R-:W-:Y:S05]  /*0630*/  BSYNC.RECONVERGENT B0 ;  /* 0x0000000000007941 */ /* 0x000fea0003800200 */
.L_x_6:
[----:B------:R-:W-:-:S04]  /*0640*/  ISETP.GE.AND P3, PT, R29, RZ, PT ;  /* 0x000000ff1d00720c */ /* 0x000fc80003f66270 */
[----:B------:R-:W-:Y:S02]  /*0650*/  FSEL R6, R7, RZ, P3 ;  /* 0x000000ff07067208 */ /* 0x000fe40001800000 */
[----:B------:R-:W-:-:S07]  /*0660*/  FSEL R7, R5, -QNAN , P3 ;  /* 0xfff8000005077808 */ /* 0x000fce0001800000 */
.L_x_5:
[----:B------:R-:W1:Y:S01]  /*0670*/  MUFU.RSQ64H R9, R37 ;  /* 0x0000002500097308 */ /* 0x000e620000001c00 */
[----:B------:R-:W-:Y:S01]  /*0680*/  VIADD R8, R37, 0xfcb00000 ;  /* 0xfcb0000025087836 */ /* 0x000fe20000000000 */
[----:B------:R-:W-:Y:S01]  /*0690*/  UMOV UR18, 0x55555555 ;  /* 0x5555555500127882 */ /* 0x000fe20000000000 */
[----:B------:R-:W-:Y:S01]  /*06a0*/  UMOV UR19, 0x3fd55555 ;  /* 0x3fd5555500137882 */ /* 0x000fe20000000000 */
[C---:B------:R-:W-:Y:S01]  /*06b0*/  DSETP.NAN.AND P3, PT, R20.reuse, R20, PT ;  /* 0x000000141400722a */ /* 0x040fe20003f68000 */
[----:B------:R-:W-:Y:S01]  /*06c0*/  IMAD.MOV.U32 R42, RZ, RZ, 0x0 ;  /* 0x00000000ff2a7424 */ /* 0x000fe200078e00ff */
[C---:B------:R-:W-:Y:S01]  /*06d0*/  DSETP.NEU.AND P5, PT, |R20|.reuse, +INF , PT ;  /* 0x7ff000001400742a */ /* 0x040fe20003fad200 */
[----:B------:R-:W-:Y:S01]  /*06e0*/  IMAD.MOV.U32 R43, RZ, RZ, 0x3fd80000 ;  /* 0x3fd80000ff2b7424 */ /* 0x000fe200078e00ff */
[----:B------:R-:W-:Y:S01]  /*06f0*/  ISETP.NE.AND P4, PT, R3, 0x7ff00000, PT ;  /* 0x7ff000000300780c */ /* 0x000fe20003f85270 */
[----:B------:R-:W-:Y:S01]  /*0700*/  DSETP.NEU.AND P6, PT, R20, 1, PT ;  /* 0x3ff000001400742a */ /* 0x000fe20003fcd000 */
[----:B------:R-:W-:-:S04]  /*0710*/  FSEL R5, R26, R12, P3 ;  /* 0x0000000c1a057208 */ /* 0x000fc80001800000 */
[----:B------:R-:W-:Y:S01]  /*0720*/  FSEL R5, R5, RZ, P5 ;  /* 0x000000ff05057208 */ /* 0x000fe20002800000 */
[----:B-1----:R-:W-:-:S08]  /*0730*/  DMUL R10, R8, R8 ;  /* 0x00000008080a7228 */ /* 0x002fd00000000000 */
[----:B------:R-:W-:Y:S02]  /*0740*/  DFMA R38, R36, -R10, 1 ;  /* 0x3ff000002426742b */ /* 0x000fe4000000080a */
[----:B------:R-:W-:-:S06]  /*0750*/  DADD R10, R28, UR18 ;  /* 0x000000121c0a7e29 */ /* 0x000fcc0008000000 */
[----:B------:R-:W-:Y:S02]  /*0760*/  DFMA R42, R38, R42, 0.5 ;  /* 0x3fe00000262a742b */ /* 0x000fe4000000002a */
[----:B------:R-:W-:Y:S02]  /*0770*/  DMUL R38, R8, R38 ;  /* 0x0000002608267228 */ /* 0x000fe40000000000 */
[----:B------:R-:W-:Y:S02]  /*0780*/  LOP3.LUT R10, R11, 0x7ff00000, RZ, 0xc0, !PT ;  /* 0x7ff000000b0a7812 */ /* 0x000fe400078ec0ff */
[----:B------:R-:W-:Y:S01]  /*0790*/  FSEL R11, R27, R13, P3 ;  /* 0x0000000d1b0b7208 */ /* 0x000fe20001800000 */
[----:B------:R-:W-:-:S03]  /*07a0*/  DSETP.NEU.AND P3, PT, R28, 1, PT ;  /* 0x3ff000001c00742a */ /* 0x000fc60003f6d000 */
[----:B------:R-:W-:Y:S01]  /*07b0*/  FSEL R11, R11, +QNAN , P5 ;  /* 0x7ff000000b0b7808 */ /* 0x000fe20002800000 */
[----:B------:R-:W-:Y:S01]  /*07c0*/  DFMA R42, R42, R38, R8 ;  /* 0x000000262a2a722b */ /* 0x000fe20000000008 */
[----:B------:R-:W-:Y:S02]  /*07d0*/  ISETP.NE.AND P5, PT, R10, 0x7ff00000, PT ;  /* 0x7ff000000a00780c */ /* 0x000fe40003fa5270 */
[----:B------:R-:W-:Y:S02]  /*07e0*/  FSEL R38, R12, R5, P4 ;  /* 0x000000050c267208 */ /* 0x000fe40002000000 */
[----:B------:R-:W-:Y:S02]  /*07f0*/  FSEL R12, R13, R11, P4 ;  /* 0x0000000b0d0c7208 */ /* 0x000fe40002000000 */
[----:B------:R-:W-:Y:S01]  /*0800*/  FSEL R38, R38, RZ, P6 ;  /* 0x000000ff26267208 */ /* 0x000fe20003000000 */
[----:B------:R-:W-:Y:S01]  /*0810*/  DMUL R40, R36, R42 ;  /* 0x0000002a24287228 */ /* 0x000fe20000000000 */
[----:B------:R-:W-:-:S05]  /*0820*/  FSEL R39, R12, 1.875, P6 ;  /* 0x3ff000000c277808 */ /* 0x000fca0003000000 */
[----:B------:R-:W-:Y:S05]  /*0830*/  @P5 BRA `(.L_x_7) ;  /* 0x0000000000185947 */ /* 0x000fea0003800000 */
[----:B------:R-:W-:-:S14]  /*0840*/  DSETP.NAN.AND P4, PT, R28, R28, PT ;  /* 0x0000001c1c00722a */ /* 0x000fdc0003f88000 */
[----:B------:R-:W-:Y:S01]  /*0850*/  @P4 DADD R6, R28, UR18 ;  /* 0x000000121c064e29 */ /* 0x000fe20008000000 */
[----:B------:R-:W-:Y:S10]  /*0860*/  @P4 BRA `(.L_x_7) ;  /* 0x00000000000c4947 */ /* 0x000ff40003800000 */
[----:B------:R-:W-:-:S14]  /*0870*/  DSETP.NEU.AND P4, PT, |R28|, +INF , PT ;  /* 0x7ff000001c00742a */ /* 0x000fdc0003f8d200 */
[----:B------:R-:W-:Y:S02]  /*0880*/  @!P4 IMAD.MOV.U32 R6, RZ, RZ, 0x0 ;  /* 0x00000000ff06c424 */ /* 0x000fe400078e00ff */
[----:B------:R-:W-:-:S07]  /*0890*/  @!P4 IMAD.MOV.U32 R7, RZ, RZ, 0x7ff00000 ;  /* 0x7ff00000ff07c424 */ /* 0x000fce00078e00ff */
.L_x_7:
[----:B------:R-:W-:Y:S01]  /*08a0*/  FSEL R6, R6, RZ, P3 ;  /* 0x000000ff06067208 */ /* 0x000fe20001800000 */
[----:B------:R-:W-:Y:S01]  /*08b0*/  DFMA R12, R40, -R40, R36 ;  /* 0x80000028280c722b */ /* 0x000fe20000000024 */
[----:B------:R-:W-:Y:S01]  /*08c0*/  FSEL R7, R7, 1.875, P3 ;  /* 0x3ff0000007077808 */ /* 0x000fe20001800000 */
[----:B------:R-:W-:Y:S01]  /*08d0*/  UMOV UR18, 0x33333333 ;  /* 0x3333333300127882 */ /* 0x000fe20000000000 */
[----:B------:R-:W-:Y:S01]  /*08e0*/  ISETP.GE.U32.AND P3, PT, R8, 0x7ca00000, PT ;  /* 0x7ca000000800780c */ /* 0x000fe20003f66070 */
[----:B------:R-:W-:Y:S01]  /*08f0*/  UMOV UR19, 0x3fe33333 ;  /* 0x3fe3333300137882 */ /* 0x000fe20000000000 */
[----:B------:R-:W-:Y:S02]  /*0900*/  BSSY.RECONVERGENT B0, `(.L_x_8) ;  /* 0x0000010000007945 */ /* 0x000fe40003800200 */
[----:B------:R-:W-:Y:S01]  /*0910*/  DADD R38, R38, R6 ;  /* 0x0000000026267229 */ /* 0x000fe20000000006 */
[----:B------:R-:W-:Y:S02]  /*0920*/  VIADD R7, R43, 0xfff00000 ;  /* 0xfff000002b077836 */ /* 0x000fe40000000000 */
[----:B------:R-:W-:-:S05]  /*0930*/  IMAD.MOV.U32 R6, RZ, RZ, R42 ;  /* 0x000000ffff067224 */ /* 0x000fca00078e002a */
[----:B------:R-:W-:Y:S02]  /*0940*/  DMUL R38, R38, UR18 ;  /* 0x0000001226267c28 */ /* 0x000fe40008000000 */
[----:B------:R-:W-:Y:S01]  /*0950*/  DFMA R10, R12, R6, R40 ;  /* 0x000000060c0a722b */ /* 0x000fe20000000028 */
[----:B------:R-:W-:Y:S10]  /*0960*/  @!P3 BRA `(.L_x_9) ;  /* 0x000000000024b947 */ /* 0x000ff40003800000 */
[----:B------:R-:W-:Y:S01]  /*0970*/  IMAD.MOV.U32 R11, RZ, RZ, R13 ;  /* 0x000000ffff0b7224 */ /* 0x000fe200078e000d */
[----:B------:R-:W-:Y:S01]  /*0980*/  MOV R44, 0x9e0 ;  /* 0x000009e0002c7802 */ /* 0x000fe20000000f00 */
[----:B------:R-:W-:Y:S02]  /*0990*/  IMAD.MOV.U32 R10, RZ, RZ, R40 ;  /* 0x000000ffff0a7224 */ /* 0x000fe400078e0028 */
[----:B------:R-:W-:Y:S02]  /*09a0*/  IMAD.MOV.U32 R9, RZ, RZ, R41 ;  /* 0x000000ffff097224 */ /* 0x000fe400078e0029 */
[----:B------:R-:W-:Y:S02]  /*09b0*/  IMAD.MOV.U32 R6, RZ, RZ, R36 ;  /* 0x000000ffff067224 */ /* 0x000fe400078e0024 */
[----:B------:R-:W-:-:S07]  /*09c0*/  IMAD.MOV.U32 R5, RZ, RZ, R37 ;  /* 0x000000ffff057224 */ /* 0x000fce00078e0025 */
[----:B0-----:R-:W-:Y:S05]  /*09d0*/  CALL.REL.NOINC `($__internal_1_$__cuda_sm20_dsqrt_rn_f64_mediumpath_v1) ;  /* 0x00000014005c7944 */ /* 0x001fea0003c00000 */
[----:B------:R-:W-:Y:S01]  /*09e0*/  MOV R10, R6 ;  /* 0x00000006000a7202 */ /* 0x000fe20000000f00 */
[----:B------:R-:W-:-:S07]  /*09f0*/  IMAD.MOV.U32 R11, RZ, RZ, R5 ;  /* 0x000000ffff0b7224 */ /* 0x000fce00078e0005 */
.L_x_9:
[----:B------:R-:W-:Y:S05]  /*0a00*/  BSYNC.RECONVERGENT B0 ;  /* 0x0000000000007941 */ /* 0x000fea0003800200 */
.L_x_8:
[----:B------:R-:W-:Y:S01]  /*0a10*/  DADD R6, R36, 1 ;  /* 0x3ff0000024067429 */ /* 0x000fe20000000000 */
[----:B------:R-:W-:Y:S01]  /*0a20*/  BSSY.RECONVERGENT B0, `(.L_x_10) ;  /* 0x0000019000007945 */ /* 0x000fe20003800200 */
[----:B------:R-:W-:Y:S01]  /*0a30*/  DSETP.GEU.AND P3, PT, R10, R38, PT ;  /* 0x000000260a00722a */ /* 0x000fe20003f6e000 */
[----:B------:R-:W-:Y:S02]  /*0a40*/  IMAD.MOV.U32 R36, RZ, RZ, 0x0 ;  /* 0x00000000ff247424 */ /* 0x000fe400078e00ff */
[----:B------:R-:W-:Y:S02]  /*0a50*/  IMAD.U32 R39, RZ, RZ, UR11 ;  /* 0x0000000bff277e24 */ /* 0x000fe4000f8e00ff */
[----:B------:R-:W-:Y:S01]  /*0a60*/  IMAD.MOV.U32 R37, RZ, RZ, 0x3fd80000 ;  /* 0x3fd80000ff257424 */ /* 0x000fe200078e00ff */
[----:B------:R-:W-:-:S08]  /*0a70*/  DMUL R8, R6, R6 ;  /* 0x0000000606087228 */ /* 0x000fd00000000000 */
[----:B------:R-:W-:Y:S01]  /*0a80*/  DMUL R6, R6, R8 ;  /* 0x0000000806067228 */ /* 0x000fe20000000000 */
[C---:B------:R-:W-:Y:S01]  /*0a90*/  @!P3 PRMT R11, R4.reuse, 0x9910, RZ ;  /* 0x00009910040bb816 */ /* 0x040fe200000000ff */
[----:B------:R-:W-:Y:S02]  /*0aa0*/  IMAD.MOV.U32 R8, RZ, RZ, RZ ;  /* 0x000000ffff087224 */ /* 0x000fe400078e00ff */
[----:B------:R-:W-:Y:S02]  /*0ab0*/  @!P3 VIADD R5, R4, 0x1 ;  /* 0x000000010405b836 */ /* 0x000fe40000000000 */
[----:B------:R-:W1:Y:S01]  /*0ac0*/  MUFU.RSQ64H R9, R7 ;  /* 0x0000000700097308 */ /* 0x000e620000001c00 */
[----:B------:R-:W-:Y:S02]  /*0ad0*/  @!P3 IMAD.WIDE R10, R11, 0x2, R16 ;  /* 0x000000020b0ab825 */ /* 0x000fe400078e0210 */
[----:B------:R2:W-:Y:S01]  /*0ae0*/  @!P3 STG.E.U16 desc[UR14][R16.64], R5 ;  /* 0x000000051000b986 */ /* 0x0005e2000c10150e */
[----:B------:R-:W-:Y:S01]  /*0af0*/  @!P3 PRMT R4, R5, 0x7610, R4 ;  /* 0x000076100504b816 */ /* 0x000fe20000000004 */
[----:B------:R-:W-:-:S02]  /*0b00*/  VIADD R38, R7, 0xfff00000 ;  /* 0xfff0000007267836 */ /* 0x000fc40000000000 */
[----:B------:R2:W-:Y:S03]  /*0b10*/  @!P3 STG.E.U16 desc[UR14][R10.64+0x2], R39 ;  /* 0x000002270a00b986 */ /* 0x0005e6000c10150e */
[----:B------:R-:W-:Y:S01]  /*0b20*/  ISETP.GE.U32.AND P4, PT, R38, 0x7fe00000, PT ;  /* 0x7fe000002600780c */ /* 0x000fe20003f86070 */
[----:B-1----:R-:W-:-:S08]  /*0b30*/  DMUL R12, R8, R8 ;  /* 0x00000008080c7228 */ /* 0x002fd00000000000 */
[----:B------:R-:W-:-:S08]  /*0b40*/  DFMA R12, R6, -R12, 1 ;  /* 0x3ff00000060c742b */ /* 0x000fd0000000080c */
[----:B------:R-:W-:Y:S02]  /*0b50*/  DFMA R36, R12, R36, 0.5 ;  /* 0x3fe000000c24742b */ /* 0x000fe40000000024 */
[----:B------:R-:W-:-:S08]  /*0b60*/  DMUL R12, R8, R12 ;  /* 0x0000000c080c7228 */ /* 0x000fd00000000000 */
[----:B------:R-:W-:Y:S01]  /*0b70*/  DFMA R8, R36, R12, R8 ;  /* 0x0000000c2408722b */ /* 0x000fe20000000008 */
[----:B--2---:R-:W-:Y:S10]  /*0b80*/  @!P4 BRA `(.L_x_11) ;  /* 0x000000000008c947 */ /* 0x004ff40003800000 */
[----:B------:R-:W-:-:S07]  /*0b90*/  MOV R12, 0xbb0 ;  /* 0x00000bb0000c7802 */ /* 0x000fce0000000f00 */
[----:B0-----:R-:W-:Y:S05]  /*0ba0*/  CALL.REL.NOINC `($__internal_0_$__cuda_sm20_drsqrt_f64_slowpath_v2) ;  /* 0x0000001000587944 */ /* 0x001fea0003c00000 */
.L_x_11:
[----:B------:R-:W-:Y:S05]  /*0bb0*/  BSYNC.RECONVERGENT B0 ;  /* 0x0000000000007941 */ /* 0x000fea0003800200 */
.L_x_10:
[----:B------:R-:W-:-:S08]  /*0bc0*/  DMUL R8, R28, R8 ;  /* 0x000000081c087228 */ /* 0x000fd00000000000 */
[-C--:B------:R-:W-:Y:S02]  /*0bd0*/  DFMA R30, R30, R8.reuse, R14 ;  /* 0x000000081e1e722b */ /* 0x080fe4000000000e */
[----:B------:R-:W-:-:S11]  /*0be0*/  DFMA R28, R34, R8, R32 ;  /* 0x00000008221c722b */ /* 0x000fd60000000020 */
.L_x_2:
[----:B------:R-:W-:-:S04]  /*0bf0*/  UIADD3 UR11, UPT, UPT, UR11, 0x1, URZ ;  /* 0x000000010b0b7890 */ /* 0x000fc8000fffe0ff */
[----:B------:R-:W-:-:S04]  /*0c00*/  UPRMT UR9, UR11, 0x9910, URZ ;  /* 0x000099100b097896 */ /* 0x000fc800080000ff */
[----:B------:R-:W-:-:S09]  /*0c10*/  UISETP.GE.AND UP2, UPT, UR9, UR17, UPT ;  /* 0x000000110900728c */ /* 0x000fd2000bf46270 */
[----:B------:R-:W-:Y:S05]  /*0c20*/  BRA.U UP2, `(.L_x_12) ;  /* 0x0000000502cc7547 */ /* 0x000fea000b800000 */
[----:B------:R-:W2:Y:S01]  /*0c30*/  LDS.64 R34, [UR10+0x18] ;  /* 0x0000180aff227984 */ /* 0x000ea20008000a00 */
[----:B------:R-:W-:Y:S01]  /*0c40*/  DSETP.NEU.AND P3, PT, R20, RZ, PT ;  /* 0x000000ff1400722a */ /* 0x000fe20003f6d000 */
[----:B------:R-:W-:Y:S02]  /*0c50*/  BSSY.RECONVERGENT B0, `(.L_x_13) ;  /* 0x000000e000007945 */ /* 0x000fe40003800200 */
[----:B-1----:R-:W1:Y:S01]  /*0c60*/  LDS.128 R12, [UR10+0x20] ;  /* 0x0000200aff0c7984 */ /* 0x002e620008000c00 */
[----:B--2--5:R-:W-:Y:S02]  /*0c70*/  DADD R34, -R22, R34 ;  /* 0x0000000016227229 */ /* 0x024fe40000000122 */
[----:B-1----:R-:W-:Y:S01]  /*0c80*/  DADD R32, -R24, R12 ;  /* 0x0000000018207229 */ /* 0x002fe2000000010c */
[----:B------:R-:W-:-:S05]  /*0c90*/  CS2R R12, SRZ ;  /* 0x00000000000c7805 */ /* 0x000fca000001ff00 */
[----:B------:R-:W-:-:S08]  /*0ca0*/  DMUL R36, R34, R34 ;  /* 0x0000002222247228 */ /* 0x000fd00000000000 */
[----:B------:R-:W-:Y:S01]  /*0cb0*/  DFMA R36, R32, R32, R36 ;  /* 0x000000202024722b */ /* 0x000fe20000000024 */
[----:B------:R-:W-:Y:S10]  /*0cc0*/  @!P3 BRA `(.L_x_14) ;  /* 0x000000000018b947 */ /* 0x000ff40003800000 */
[----:B------:R-:W-:Y:S01]  /*0cd0*/  DADD R8, -RZ, |R20| ;  /* 0x00000000ff087229 */ /* 0x000fe20000000514 */
[----:B------:R-:W-:-:S09]  /*0ce0*/  MOV R6, 0xd10 ;  /* 0x00000d1000067802 */ /* 0x000fd20000000f00 */
[----:B------:R-:W-:-:S07]  /*0cf0*/  IMAD.MOV.U32 R5, RZ, RZ, R9 ;  /* 0x000000ffff057224 */ /* 0x000fce00078e0009 */
[----:B0-----:R-:W-:Y:S05]  /*0d00*/  CALL.REL.NOINC `($leapfrog_integrator$__internal_accurate_pow) ;  /* 0x0000001400447944 */ /* 0x001fea0003c00000 */
[----:B------:R-:W-:Y:S02]  /*0d10*/  FSEL R12, R7, RZ, P1 ;  /* 0x000000ff070c7208 */ /* 0x000fe40000800000 */
[----:B------:R-:W-:-:S07]  /*0d20*/  FSEL R13, R5, -QNAN , P1 ;  /* 0xfff80000050d7808 */ /* 0x000fce0000800000 */
.L_x_14:
[----:B------:R-:W-:Y:S05]  /*0d30*/  BSYNC.RECONVERGENT B0 ;  /* 0x0000000000007941 */ /* 0x000fea0003800200 */
.L_x_13:
[----:B------:R-:W-:-:S14]  /*0d40*/  DSETP.NEU.AND P3, PT, R14, RZ, PT ;  /* 0x000000ff0e00722a */ /* 0x000fdc0003f6d000 */
[----:B------:R-:W-:Y:S05]  /*0d50*/  @!P3 BRA `(.L_x_15) ;  /* 0x000000000028b947 */ /* 0x000fea0003800000 */
[----:B------:R-:W-:Y:S01]  /*0d60*/  DADD R8, -RZ, |R14| ;  /* 0x00000000ff087229 */ /* 0x000fe2000000050e */
[----:B------:R-:W-:Y:S01]  /*0d70*/  BSSY.RECONVERGENT B0, `(.L_x_16) ;  /* 0x0000004000007945 */ /* 0x000fe20003800200 */
[----:B------:R-:W-:-:S08]  /*0d80*/  MOV R6, 0xdb0 ;  /* 0x00000db000067802 */ /* 0x000fd00000000f00 */
[----:B------:R-:W-:-:S07]  /*0d90*/  IMAD.MOV.U32 R5, RZ, RZ, R9 ;  /* 0x000000ffff057224 */ /* 0x000fce00078e0009 */
[----:B0-----:R-:W-:Y:S05]  /*0da0*/  CALL.REL.NOINC `($leapfrog_integrator$__internal_accurate_pow) ;  /* 0x00000014001c7944 */ /* 0x001fea0003c00000 */
[----:B------:R-:W-:Y:S05]  /*0db0*/  BSYNC.RECONVERGENT B0 ;  /* 0x0000000000007941 */ /* 0x000fea0003800200 */
.L_x_16:
[----:B------:R-:W-:-:S04]  /*0dc0*/  ISETP.GE.AND P3, PT, R15, RZ, PT ;  /* 0x000000ff0f00720c */ /* 0x000fc80003f66270 */
[----:B------:R-:W-:Y:S02]  /*0dd0*/  FSEL R6, R7, RZ, P3 ;  /* 0x000000ff07067208 */ /* 0x000fe40001800000 */
[----:B------:R-:W-:Y:S01]  /*0de0*/  FSEL R7, R5, -QNAN , P3 ;  /* 0xfff8000005077808 */ /* 0x000fe20001800000 */
[----:B------:R-:W-:Y:S06]  /*0df0*/  BRA `(.L_x_17) ;  /* 0x0000000000047947 */ /* 0x000fec0003800000 */
.L_x_15:
[----:B------:R-:W-:-:S07]  /*0e00*/  CS2R R6, SRZ ;  /* 0x0000000000067805 */ /* 0x000fce000001ff00 */
.L_x_17:
[----:B------:R-:W-:Y:S01]  /*0e10*/  UMOV UR18, 0x55555555 ;  /* 0x5555555500127882 */ /* 0x000fe20000000000 */
[----:B------:R-:W-:Y:S02]  /*0e20*/  UMOV UR19, 0x3fd55555 ;  /* 0x3fd5555500137882 */ /* 0x000fe40000000000 */
[----:B------:R-:W-:-:S10]  /*0e30*/  DADD R8, R14, UR18 ;  /* 0x000000120e087e29 */ /* 0x000fd40008000000 */
[----:B------:R-:W-:-:S04]  /*0e40*/  LOP3.LUT R8, R9, 0x7ff00000, RZ, 0xc0, !PT ;  /* 0x7ff0000009087812 */ /* 0x000fc800078ec0ff */
[----:B------:R-:W-:-:S13]  /*0e50*/  ISETP.NE.AND P3, PT, R8, 0x7ff00000, PT ;  /* 0x7ff000000800780c */ /* 0x000fda0003f65270 */
[----:B------:R-:W-:Y:S05]  /*0e60*/  @P3 BRA `(.L_x_18) ;  /* 0x0000000000203947 */ /* 0x000fea0003800000 */
[----:B------:R-:W-:-:S14]  /*0e70*/  DSETP.NAN.AND P3, PT, R14, R14, PT ;  /* 0x0000000e0e00722a */ /* 0x000fdc0003f68000 */
[----:B------:R-:W-:Y:S05]  /*0e80*/  @P3 BRA `(.L_x_19) ;  /* 0x0000000000143947 */ /* 0x000fea0003800000 */
[----:B------:R-:W-:-:S14]  /*0e90*/  DSETP.NEU.AND P3, PT, |R14|, +INF , PT ;  /* 0x7ff000000e00742a */ /* 0x000fdc0003f6d200 */
[----:B------:R-:W-:Y:S05]  /*0ea0*/  @P3 BRA `(.L_x_18) ;  /* 0x0000000000103947 */ /* 0x000fea0003800000 */
[----:B------:R-:W-:Y:S02]  /*0eb0*/  IMAD.MOV.U32 R6, RZ, RZ, 0x0 ;  /* 0x00000000ff067424 */ /* 0x000fe400078e00ff */
[----:B------:R-:W-:Y:S01]  /*0ec0*/  IMAD.MOV.U32 R7, RZ, RZ, 0x7ff00000 ;  /* 0x7ff00000ff077424 */ /* 0x000fe200078e00ff */
[----:B------:R-:W-:Y:S06]  /*0ed0*/  BRA `(.L_x_18) ;  /* 0x0000000000047947 */ /* 0x000fec0003800000 */
.L_x_19:
[----:B------:R-:W-:-:S11]  /*0ee0*/  DADD R6, R14, UR18 ;  /* 0x000000120e067e29 */ /* 0x000fd60008000000 */
.L_x_18:
[----:B------:R-:W1:Y:S01]  /*0ef0*/  MUFU.RSQ64H R9, R37 ;  /* 0x0000002500097308 */ /* 0x000e620000001c00 */
[----:B------:R-:W-:Y:S01]  /*0f00*/  VIADD R8, R37, 0xfcb00000 ;  /* 0xfcb0000025087836 */ /* 0x000fe20000000000 */
[----:B------:R-:W-:Y:S01]  /*0f10*/  MOV R43, 0x3fd80000 ;  /* 0x3fd80000002b7802 */ /* 0x000fe20000000f00 */
[----:B------:R-:W-:Y:S01]  /*0f20*/  IMAD.MOV.U32 R42, RZ, RZ, 0x0 ;  /* 0x00000000ff2a7424 */ /* 0x000fe200078e00ff */
[----:B------:R-:W-:Y:S01]  /*0f30*/  FSEL R38, R26, R12, P0 ;  /* 0x0000000c1a267208 */ /* 0x000fe20000000000 */
[----:B------:R-:W-:Y:S01]  /*0f40*/  DSETP.NEU.AND P3, PT, R14, 1, PT ;  /* 0x3ff000000e00742a */ /* 0x000fe20003f6d000 */
[----:B------:R-:W-:Y:S01]  /*0f50*/  FSEL R5, R27, R13, P0 ;  /* 0x0000000d1b057208 */ /* 0x000fe20000000000 */
[----:B------:R-:W-:Y:S01]  /*0f60*/  DSETP.NEU.AND P4, PT, R20, 1, PT ;  /* 0x3ff000001400742a */ /* 0x000fe20003f8d000 */
[----:B------:R-:W-:Y:S01]  /*0f70*/  FSEL R38, R38, RZ, P2 ;  /* 0x000000ff26267208 */ /* 0x000fe20001000000 */
[----:B------:R-:W-:Y:S01]  /*0f80*/  UMOV UR18, 0x33333333 ;  /* 0x3333333300127882 */ /* 0x000fe20000000000 */
[----:B------:R-:W-:Y:S01]  /*0f90*/  FSEL R5, R5, +QNAN , P2 ;  /* 0x7ff0000005057808 */ /* 0x000fe20001000000 */
[----:B------:R-:W-:Y:S01]  /*0fa0*/  UMOV UR19, 0x3fe33333 ;  /* 0x3fe3333300137882 */ /* 0x000fe20000000000 */
[----:B------:R-:W-:Y:S01]  /*0fb0*/  FSEL R6, R6, RZ, P3 ;  /* 0x000000ff06067208 */ /* 0x000fe20001800000 */
[----:B------:R-:W-:Y:S01]  /*0fc0*/  BSSY.RECONVERGENT B0, `(.L_x_20) ;  /* 0x000001b000007945 */ /* 0x000fe20003800200 */
[----:B------:R-:W-:-:S02]  /*0fd0*/  FSEL R7, R7, 1.875, P3 ;  /* 0x3ff0000007077808 */ /* 0x000fc40001800000 */
[----:B------:R-:W-:Y:S01]  /*0fe0*/  FSEL R38, R38, RZ, P4 ;  /* 0x000000ff26267208 */ /* 0x000fe20002000000 */
[----:B-1----:R-:W-:Y:S01]  /*0ff0*/  DMUL R10, R8, R8 ;  /* 0x00000008080a7228 */ /* 0x002fe20000000000 */
[----:B------:R-:W-:Y:S02]  /*1000*/  FSEL R39, R5, 1.875, P4 ;  /* 0x3ff0000005277808 */ /* 0x000fe40002000000 */
[----:B------:R-:W-:-:S04]  /*1010*/  ISETP.GE.U32.AND P3, PT, R8, 0x7ca00000, PT ;  /* 0x7ca000000800780c */ /* 0x000fc80003f66070 */
[----:B------:R-:W-:Y:S02]  /*1020*/  DADD R38, R38, R6 ;  /* 0x0000000026267229 */ /* 0x000fe40000000006 */
[----:B------:R-:W-:-:S06]  /*1030*/  DFMA R10, R36, -R10, 1 ;  /* 0x3ff00000240a742b */ /* 0x000fcc000000080a */
[----:B------:R-:W-:Y:S02]  /*1040*/  DMUL R38, R38, UR18 ;  /* 0x0000001226267c28 */ /* 0x000fe40008000000 */
[----:B------:R-:W-:Y:S02]  /*1050*/  DFMA R42, R10, R42, 0.5 ;  /* 0x3fe000000a2a742b */ /* 0x000fe4000000002a */
[----:B------:R-:W-:-:S08]  /*1060*/  DMUL R10, R8, R10 ;  /* 0x0000000a080a7228 */ /* 0x000fd00000000000 */
[----:B------:R-:W-:-:S08]  /*1070*/  DFMA R42, R42, R10, R8 ;  /* 0x0000000a2a2a722b */ /* 0x000fd00000000008 */
[----:B------:R-:W-:Y:S02]  /*1080*/  DMUL R40, R36, R42 ;  /* 0x0000002a24287228 */ /* 0x000fe40000000000 */
[----:B------:R-:W-:Y:S02]  /*1090*/  VIADD R7, R43, 0xfff00000 ;  /* 0xfff000002b077836 */ /* 0x000fe40000000000 */
[----:B------:R-:W-:-:S04]  /*10a0*/  IMAD.MOV.U32 R6, RZ, RZ, R42 ;  /* 0x000000ffff067224 */ /* 0x000fc800078e002a */
[----:B------:R-:W-:-:S08]  /*10b0*/  DFMA R12, R40, -R40, R36 ;  /* 0x80000028280c722b */ /* 0x000fd00000000024 */
        /* <DEDUP_REMOVED lines=9> */
[----:B------:R-:W-:Y:S02]  /*1150*/  IMAD.MOV.U32 R10, RZ, RZ, R6 ;  /* 0x000000ffff0a7224 */ /* 0x000fe400078e0006 */
[----:B------:R-:W-:-:S07]  /*1160*/  IMAD.MOV.U32 R11, RZ, RZ, R5 ;  /* 0x000000ffff0b7224 */ /* 0x000fce00078e0005 */
.L_x_21:
[----:B------:R-:W-:Y:S05]  /*1170*/  BSYNC.RECONVERGENT B0 ;  /* 0x0000000000007941 */ /* 0x000fea0003800200 */
.L_x_20:
[----:B------:R-:W-:Y:S01]  /*1180*/  DADD R6, R36, 1 ;  /* 0x3ff0000024067429 */ /* 0x000fe20000000000 */
[----:B------:R-:W-:Y:S01]  /*1190*/  IMAD.U32 R41, RZ, RZ, UR11 ;  /* 0x0000000bff297e24 */ /* 0x000fe2000f8e00ff */
[----:B------:R-:W-:Y:S01]  /*11a0*/  DSETP.GEU.AND P3, PT, R10, R38, PT ;  /* 0x000000260a00722a */ /* 0x000fe20003f6e000 */
[----:B------:R-:W-:Y:S01]  /*11b0*/  IMAD.MOV.U32 R12, RZ, RZ, 0x0 ;  /* 0x00000000ff0c7424 */ /* 0x000fe200078e00ff */
[----:B------:R-:W-:Y:S01]  /*11c0*/  MOV R13, 0x3fd80000 ;  /* 0x3fd80000000d7802 */ /* 0x000fe20000000f00 */
[----:B------:R-:W-:Y:S03]  /*11d0*/  BSSY.RECONVERGENT B0, `(.L_x_22) ;  /* 0x0000015000007945 */ /* 0x000fe60003800200 */
        /* <DEDUP_REMOVED lines=20> */
.L_x_23:
[----:B------:R-:W-:Y:S05]  /*1320*/  BSYNC.RECONVERGENT B0 ;  /* 0x0000000000007941 */ /* 0x000fea0003800200 */
.L_x_22:
[----:B------:R-:W-:-:S08]  /*1330*/  DMUL R8, R14, R8 ;  /* 0x000000080e087228 */ /* 0x000fd00000000000 */
[-C--:B------:R-:W-:Y:S02]  /*1340*/  DFMA R14, R34, R8.reuse, R30 ;  /* 0x00000008220e722b */ /* 0x080fe4000000001e */
[----:B------:R-:W-:-:S11]  /*1350*/  DFMA R32, R32, R8, R28 ;  /* 0x000000082020722b */ /* 0x000fd6000000001c */
.L_x_12:
[----:B------:R-:W-:Y:S05]  /*1360*/  BRA.U UP1, `(.L_x_24) ;  /* 0xfffffff1011c7547 */ /* 0x000fea000b83ffff */
[----:B------:R-:W-:-:S05]  /*1370*/  UMOV UR6, UR7 ;  /* 0x0000000700067c82 */ /* 0x000fca0008000000 */
.L_x_1:
[----:B------:R-:W-:-:S04]  /*1380*/  ULOP3.LUT UR9, UR13, 0x1, URZ, 0xc0, !UPT ;  /* 0x000000010d097892 */ /* 0x000fc8000f8ec0ff */
[----:B------:R-:W-:-:S09]  /*1390*/  UISETP.NE.U32.AND UP1, UPT, UR9, 0x1, UPT ;  /* 0x000000010900788c */ /* 0x000fd2000bf25070 */
[----:B------:R-:W-:Y:S05]  /*13a0*/  BRA.U UP1, `(.L_x_25) ;  /* 0x0000000501f87547 */ /* 0x000fea000b800000 */
[----:B------:R-:W2:Y:S01]  /*13b0*/  S2UR UR10, SR_CgaCtaId ;  /* 0x00000000000a79c3 */ /* 0x000ea20000008800 */
[----:B------:R-:W3:Y:S01]  /*13c0*/  LDCU UR17, c[0x0][0x3a0] ;  /* 0x00007400ff1177ac */ /* 0x000ee20008000800 */
[----:B------:R-:W-:Y:S01]  /*13d0*/  UIADD3 UR12, UPT, UPT, UR6, UR5, URZ ;  /* 0x00000005060c7290 */ /* 0x000fe2000fffe0ff */
[----:B------:R-:W-:-:S03]  /*13e0*/  UMOV UR9, 0x400 ;  /* 0x0000040000097882 */ /* 0x000fc60000000000 */
[----:B------:R-:W-:Y:S02]  /*13f0*/  UPRMT UR11, UR12, 0x9910, URZ ;  /* 0x000099100c0b7896 */ /* 0x000fe400080000ff */
[----:B--2---:R-:W-:-:S04]  /*1400*/  ULEA UR9, UR10, UR9, 0x18 ;  /* 0x000000090a097291 */ /* 0x004fc8000f8ec0ff */
[----:B------:R-:W-:-:S03]  /*1410*/  UIMAD UR9, UR6, 0x18, UR9 ;  /* 0x00000018060978a4 */ /* 0x000fc6000f8e0209 */
[----:B------:R-:W-:Y:S02]  /*1420*/  UMOV UR6, UR11 ;  /* 0x0000000b00067c82 */ /* 0x000fe40008000000 */
[----:B---3--:R-:W-:-:S09]  /*1430*/  UISETP.GE.AND UP1, UPT, UR6, UR17, UPT ;  /* 0x000000110600728c */ /* 0x008fd2000bf26270 */
[----:B------:R-:W-:Y:S05]  /*1440*/  BRA.U UP1, `(.L_x_25) ;  /* 0x0000000501d07547 */ /* 0x000fea000b800000 */
        /* <DEDUP_REMOVED lines=17> */
.L_x_27:
[----:B------:R-:W-:Y:S05]  /*1560*/  BSYNC.RECONVERGENT B0 ;  /* 0x0000000000007941 */ /* 0x000fea0003800200 */
.L_x_26:
        /* <DEDUP_REMOVED lines=8> */
.L_x_29:
[----:B------:R-:W-:-:S04]  /*15f0*/  ISETP.GE.AND P3, PT, R35, RZ, PT ;  /* 0x000000ff2300720c */ /* 0x000fc80003f66270 */
[----:B------:R-:W-:Y:S02]  /*1600*/  FSEL R6, R7, RZ, P3 ;  /* 0x000000ff07067208 */ /* 0x000fe40001800000 */
[----:B------:R-:W-:Y:S01]  /*1610*/  FSEL R7, R5, -QNAN , P3 ;  /* 0xfff8000005077808 */ /* 0x000fe20001800000 */
[----:B------:R-:W-:Y:S06]  /*1620*/  BRA `(.L_x_30) ;  /* 0x0000000000047947 */ /* 0x000fec0003800000 */
.L_x_28:
[----:B------:R-:W-:-:S07]  /*1630*/  CS2R R6, SRZ ;  /* 0x0000000000067805 */ /* 0x000fce000001ff00 */
.L_x_30:
        /* <DEDUP_REMOVED lines=13> */
.L_x_32:
[----:B------:R-:W-:-:S11]  /*1710*/  DADD R6, R34, UR10 ;  /* 0x0000000a22067e29 */ /* 0x000fd60008000000 */
.L_x_31:
[----:B------:R-:W1:Y:S01]  /*1720*/  MUFU.RSQ64H R9, R41 ;  /* 0x0000002900097308 */ /* 0x000e620000001c00 */
[----:B------:R-:W-:Y:S01]  /*1730*/  VIADD R8, R41, 0xfcb00000 ;  /* 0xfcb0000029087836 */ /* 0x000fe20000000000 */
[----:B------:R-:W-:Y:S01]  /*1740*/  FSEL R48, R26, R12, P0 ;  /* 0x0000000c1a307208 */ /* 0x000fe20000000000 */
[----:B------:R-:W-:Y:S01]  /*1750*/  IMAD.MOV.U32 R42, RZ, RZ, 0x0 ;  /* 0x00000000ff2a7424 */ /* 0x000fe200078e00ff */
[----:B------:R-:W-:Y:S01]  /*1760*/  FSEL R5, R27, R13, P0 ;  /* 0x0000000d1b057208 */ /* 0x000fe20000000000 */
[----:B------:R-:W-:Y:S01]  /*1770*/  IMAD.MOV.U32 R43, RZ, RZ, 0x3fd80000 ;  /* 0x3fd80000ff2b7424 */ /* 0x000fe200078e00ff */
[----:B------:R-:W-:Y:S01]  /*1780*/  DSETP.NEU.AND P3, PT, R34, 1, PT ;  /* 0x3ff000002200742a */ /* 0x000fe20003f6d000 */
[----:B------:R-:W-:Y:S01]  /*1790*/  FSEL R48, R48, RZ, P2 ;  /* 0x000000ff30307208 */ /* 0x000fe20001000000 */
[----:B------:R-:W-:Y:S01]  /*17a0*/  DSETP.NEU.AND P4, PT, R20, 1, PT ;  /* 0x3ff000001400742a */ /* 0x000fe20003f8d000 */
[----:B------:R-:W-:Y:S01]  /*17b0*/  FSEL R5, R5, +QNAN , P2 ;  /* 0x7ff0000005057808 */ /* 0x000fe20001000000 */
[----:B------:R-:W-:Y:S01]  /*17c0*/  UMOV UR10, 0x33333333 ;  /* 0x33333333000a7882 */ /* 0x000fe20000000000 */
        /* <DEDUP_REMOVED lines=21> */
[----:B------:R-:W-:Y:S01]  /*1920*/  MOV R9, R45 ;  /* 0x0000002d00097202 */ /* 0x000fe20000000f00 */
[----:B------:R-:W-:Y:S01]  /*1930*/  IMAD.MOV.U32 R10, RZ, RZ, R44 ;  /* 0x000000ffff0a7224 */ /* 0x000fe200078e002c */
[----:B------:R-:W-:Y:S01]  /*1940*/  MOV R44, 0x1980 ;  /* 0x00001980002c7802 */ /* 0x000fe20000000f00 */
[----:B------:R-:W-:Y:S02]  /*1950*/  IMAD.MOV.U32 R6, RZ, RZ, R40 ;  /* 0x000000ffff067224 */ /* 0x000fe400078e0028 */
[----:B------:R-:W-:-:S07]  /*1960*/  IMAD.MOV.U32 R5, RZ, RZ, R41 ;  /* 0x000000ffff057224 */ /* 0x000fce00078e0029 */
[----:B0-----:R-:W-:Y:S05]  /*1970*/  CALL.REL.NOINC `($__internal_1_$__cuda_sm20_dsqrt_rn_f64_mediumpath_v1) ;  /* 0x0000000400747944 */ /* 0x001fea0003c00000 */
[----:B------:R-:W-:Y:S02]  /*1980*/  IMAD.MOV.U32 R12, RZ, RZ, R6 ;  /* 0x000000ffff0c7224 */ /* 0x000fe400078e0006 */
[----:B------:R-:W-:-:S07]  /*1990*/  IMAD.MOV.U32 R13, RZ, RZ, R5 ;  /* 0x000000ffff0d7224 */ /* 0x000fce00078e0005 */
.L_x_34:
[----:B------:R-:W-:Y:S05]  /*19a0*/  BSYNC.RECONVERGENT B0 ;  /* 0x0000000000007941 */ /* 0x000fea0003800200 */
.L_x_33:
[----:B------:R-:W-:Y:S01]  /*19b0*/  DADD R6, R40, 1 ;  /* 0x3ff0000028067429 */ /* 0x000fe20000000000 */
[----:B------:R-:W-:Y:S01]  /*19c0*/  IMAD.U32 R45, RZ, RZ, UR12 ;  /* 0x0000000cff2d7e24 */ /* 0x000fe2000f8e00ff */
[----:B------:R-:W-:Y:S01]  /*19d0*/  DSETP.GEU.AND P3, PT, R12, R48, PT ;  /* 0x000000300c00722a */ /* 0x000fe20003f6e000 */
[----:B------:R-:W-:Y:S01]  /*19e0*/  BSSY.RECONVERGENT B0, `(.L_x_35) ;  /* 0x0000017000007945 */ /* 0x000fe20003800200 */
[----:B------:R-:W-:Y:S02]  /*19f0*/  IMAD.MOV.U32 R12, RZ, RZ, 0x0 ;  /* 0x00000000ff0c7424 */ /* 0x000fe400078e00ff */
[----:B------:R-:W-:Y:S02]  /*1a00*/  IMAD.MOV.U32 R13, RZ, RZ, 0x3fd80000 ;  /* 0x3fd80000ff0d7424 */ /* 0x000fe400078e00ff */
        /* <DEDUP_REMOVED lines=20> */
.L_x_36:
[----:B------:R-:W-:Y:S05]  /*1b50*/  BSYNC.RECONVERGENT B0 ;  /* 0x0000000000007941 */ /* 0x000fea0003800200 */
.L_x_35:
[----:B------:R-:W-:-:S08]  /*1b60*/  DMUL R8, R34, R8 ;  /* 0x0000000822087228 */ /* 0x000fd00000000000 */
[-C--:B------:R-:W-:Y:S02]  /*1b70*/  DFMA R14, R36, R8.reuse, R14 ;  /* 0x00000008240e722b */ /* 0x080fe4000000000e */
[----:B------:R-:W-:-:S11]  /*1b80*/  DFMA R32, R38, R8, R32 ;  /* 0x000000082620722b */ /* 0x000fd60000000020 */
.L_x_25:
[----:B------:R-:W-:Y:S01]  /*1b90*/  BAR.SYNC.DEFER_BLOCKING 0x0 ;  /* 0x0000000000007b1d */ /* 0x000fe20000010000 */
[----:B------:R-:W-:-:S05]  /*1ba0*/  UIADD3 UR5, UPT, UPT, UR5, 0x400, URZ ;  /* 0x0000040005057890 */ /* 0x000fca000fffe0ff */
[----:B------:R-:W-:Y:S07]  /*1bb0*/  BRA.U UP0, `(.L_x_37) ;  /* 0xffffffe500b07547 */ /* 0x000fee000b83ffff */
.L_x_0:
[----:B-1----:R-:W2:Y:S01]  /*1bc0*/  LDG.E.64 R4, desc[UR14][R18.64+0x10] ;  /* 0x0000100e12047981 */ /* 0x002ea2000c1e1b00 */
[----:B------:R-:W1:Y:S08]  /*1bd0*/  LDC.64 R6, c[0x0][0x388] ;  /* 0x0000e200ff067b82 */ /* 0x000e700000000a00 */
[----:B------:R-:W3:Y:S01]  /*1be0*/  LDC.64 R8, c[0x0][0x390] ;  /* 0x0000e400ff087b82 */ /* 0x000ee20000000a00 */
[----:B-1----:R-:W-:-:S05]  /*1bf0*/  IMAD.WIDE R6, R2, 0x18, R6 ;  /* 0x0000001802067825 */ /* 0x002fca00078e0206 */
[----:B------:R-:W-:Y:S01]  /*1c00*/  STG.E.64 desc[UR14][R6.64], R14 ;  /* 0x0000000e06007986 */ /* 0x000fe2000c101b0e */
[----:B---3--:R-:W-:-:S03]  /*1c10*/  IMAD.WIDE R2, R2, 0x10, R8 ;  /* 0x0000001002027825 */ /* 0x008fc600078e0208 */
[----:B------:R-:W-:Y:S04]  /*1c20*/  STG.E.64 desc[UR14][R6.64+0x8], R32 ;  /* 0x0000082006007986 */ /* 0x000fe8000c101b0e */
[----:B--2---:R-:W-:Y:S04]  /*1c30*/  STG.E.64 desc[UR14][R6.64+0x10], R4 ;  /* 0x0000100406007986 */ /* 0x004fe8000c101b0e */
[----:B------:R-:W2:Y:S01]  /*1c40*/  LDG.E.128 R8, desc[UR14][R2.64] ;  /* 0x0000000e02087981 */ /* 0x000ea2000c1e1d00 */
[----:B------:R-:W-:Y:S01]  /*1c50*/  UMOV UR10, 0x47ae147b ;  /* 0x47ae147b000a7882 */ /* 0x000fe20000000000 */
[----:B------:R-:W-:-:S02]  /*1c60*/  UMOV UR11, 0x3f847ae1 ;  /* 0x3f847ae1000b7882 */ /* 0x000fc40000000000 */
[----:B--2---:R-:W-:Y:S02]  /*1c70*/  DFMA R8, R14, UR10, R8 ;  /* 0x0000000a0e087c2b */ /* 0x004fe40008000008 */
[----:B------:R-:W-:-:S07]  /*1c80*/  DFMA R10, R32, UR10, R10 ;  /* 0x0000000a200a7c2b */ /* 0x000fce000800000a */
[----:B------:R-:W-:Y:S04]  /*1c90*/  STG.E.128 desc[UR14][R2.64], R8 ;  /* 0x0000000802007986 */ /* 0x000fe8000c101d0e */
[----:B------:R-:W2:Y:S04]  /*1ca0*/  LDG.E.64 R12, desc[UR14][R18.64] ;  /* 0x0000000e120c7981 */ /* 0x000ea8000c1e1b00 */
[----:B0-----:R-:W3:Y:S01]  /*1cb0*/  LDG.E.64 R16, desc[UR14][R18.64+0x8] ;  /* 0x0000080e12107981 */ /* 0x001ee2000c1e1b00 */
[----:B--2---:R-:W-:Y:S02]  /*1cc0*/  DFMA R12, R8, UR10, R12 ;  /* 0x0000000a080c7c2b */ /* 0x004fe4000800000c */
[----:B---3--:R-:W-:-:S05]  /*1cd0*/  DFMA R16, R10, UR10, R16 ;  /* 0x0000000a0a107c2b */ /* 0x008fca0008000010 */
[----:B------:R-:W-:Y:S04]  /*1ce0*/  STG.E.64 desc[UR14][R18.64], R12 ;  /* 0x0000000c12007986 */ /* 0x000fe8000c101b0e */
[----:B------:R-:W-:Y:S01]  /*1cf0*/  STG.E.64 desc[UR14][R18.64+0x8], R16 ;  /* 0x0000081012007986 */ /* 0x000fe2000c101b0e */
[----:B------:R-:W-:Y:S05]  /*1d00*/  EXIT ;  /* 0x000000000000794d */ /* 0x000fea0003800000 */
        .weak           $__internal_0_$__cuda_sm20_drsqrt_f64_slowpath_v2
        .type           $__internal_0_$__cuda_sm20_drsqrt_f64_slowpath_v2,@function
        .size           $__internal_0_$__cuda_sm20_drsqrt_f64_slowpath_v2,($__internal_1_$__cuda_sm20_dsqrt_rn_f64_mediumpath_v1 - $__internal_0_$__cuda_sm20_drsqrt_f64_slowpath_v2)
$__internal_0_$__cuda_sm20_drsqrt_f64_slowpath_v2:
[----:B------:R-:W-:Y:S01]  /*1d10*/  IMAD.MOV.U32 R40, RZ, RZ, R6 ;  /* 0x000000ffff287224 */ /* 0x000fe200078e0006 */
[----:B------:R-:W-:Y:S01]  /*1d20*/  BSSY.RECONVERGENT B1, `(.L_x_38) ;  /* 0x000001e000017945 */ /* 0x000fe20003800200 */
[----:B------:R-:W-:Y:S01]  /*1d30*/  IMAD.MOV.U32 R41, RZ, RZ, R7 ;  /* 0x000000ffff297224 */ /* 0x000fe200078e0007 */
[----:B------:R-:W-:-:S05]  /*1d40*/  LOP3.LUT R6, R7, 0x80000000, RZ, 0xc0, !PT ;  /* 0x8000000007067812 */ /* 0x000fca00078ec0ff */
[----:B------:R-:W-:-:S14]  /*1d50*/  DSETP.NEU.AND P3, PT, R40, RZ, PT ;  /* 0x000000ff2800722a */ /* 0x000fdc0003f6d000 */
[----:B------:R-:W-:Y:S05]  /*1d60*/  @!P3 BRA `(.L_x_39) ;  /* 0x00000000005cb947 */ /* 0x000fea0003800000 */
[----:B------:R-:W-:-:S14]  /*1d70*/  DSETP.GTU.AND P3, PT, |R40|, +INF , PT ;  /* 0x7ff000002800742a */ /* 0x000fdc0003f6c200 */
[----:B------:R-:W-:Y:S05]  /*1d80*/  @P3 BRA `(.L_x_40) ;  /* 0x00000000004c3947 */ /* 0x000fea0003800000 */
[----:B------:R-:W-:-:S13]  /*1d90*/  ISETP.NE.AND P3, PT, R6, RZ, PT ;  /* 0x000000ff0600720c */ /* 0x000fda0003f65270 */
[----:B------:R-:W-:Y:S01]  /*1da0*/  @P3 MOV R6, 0x0 ;  /* 0x0000000000063802 */ /* 0x000fe20000000f00 */
[----:B------:R-:W-:Y:S01]  /*1db0*/  @P3 IMAD.MOV.U32 R7, RZ, RZ, -0x80000 ;  /* 0xfff80000ff073424 */ /* 0x000fe200078e00ff */
[----:B------:R-:W-:Y:S06]  /*1dc0*/  @P3 BRA `(.L_x_41) ;  /* 0x00000000004c3947 */ /* 0x000fec0003800000 */
[----:B------:R-:W-:-:S14]  /*1dd0*/  DSETP.NEU.AND P3, PT, |R40|, +INF , PT ;  /* 0x7ff000002800742a */ /* 0x000fdc0003f6d200 */
[----:B------:R-:W-:Y:S01]  /*1de0*/  @!P3 CS2R R6, SRZ ;  /* 0x000000000006b805 */ /* 0x000fe2000001ff00 */
[----:B------:R-:W-:Y:S06]  /*1df0*/  @!P3 BRA `(.L_x_41) ;  /* 0x000000000040b947 */ /* 0x000fec0003800000 */
[----:B------:R-:W-:Y:S01]  /*1e00*/  DMUL R40, R40, 1.80143985094819840000e+16 ;  /* 0x4350000028287828 */ /* 0x000fe20000000000 */
[----:B------:R-:W-:Y:S02]  /*1e10*/  IMAD.MOV.U32 R8, RZ, RZ, RZ ;  /* 0x000000ffff087224 */ /* 0x000fe400078e00ff */
[----:B------:R-:W-:Y:S02]  /*1e20*/  IMAD.MOV.U32 R10, RZ, RZ, 0x0 ;  /* 0x00000000ff0a7424 */ /* 0x000fe400078e00ff */
[----:B------:R-:W-:Y:S01]  /*1e30*/  IMAD.MOV.U32 R11, RZ, RZ, 0x3fd80000 ;  /* 0x3fd80000ff0b7424 */ /* 0x000fe200078e00ff */
[----:B------:R-:W0:Y:S02]  /*1e40*/  MUFU.RSQ64H R9, R41 ;  /* 0x0000002900097308 */ /* 0x000e240000001c00 */
[----:B0-----:R-:W-:-:S08]  /*1e50*/  DMUL R6, R8, R8 ;  /* 0x0000000808067228 */ /* 0x001fd00000000000 */
[----:B------:R-:W-:-:S08]  /*1e60*/  DFMA R6, R40, -R6, 1 ;  /* 0x3ff000002806742b */ /* 0x000fd00000000806 */
[----:B------:R-:W-:Y:S02]  /*1e70*/  DFMA R10, R6, R10, 0.5 ;  /* 0x3fe00000060a742b */ /* 0x000fe4000000000a */
[----:B------:R-:W-:-:S08]  /*1e80*/  DMUL R6, R8, R6 ;  /* 0x0000000608067228 */ /* 0x000fd00000000000 */
[----:B------:R-:W-:-:S08]  /*1e90*/  DFMA R6, R10, R6, R8 ;  /* 0x000000060a06722b */ /* 0x000fd00000000008 */
[----:B------:R-:W-:Y:S01]  /*1ea0*/  DMUL R6, R6, 134217728 ;  /* 0x41a0000006067828 */ /* 0x000fe20000000000 */
[----:B------:R-:W-:Y:S10]  /*1eb0*/  BRA `(.L_x_41) ;  /* 0x0000000000107947 */ /* 0x000ff40003800000 */
.L_x_40:
[----:B------:R-:W-:Y:S01]  /*1ec0*/  DADD R6, R40, R40 ;  /* 0x0000000028067229 */ /* 0x000fe20000000028 */
[----:B------:R-:W-:Y:S10]  /*1ed0*/  BRA `(.L_x_41) ;  /* 0x0000000000087947 */ /* 0x000ff40003800000 */
.L_x_39:
[----:B------:R-:W-:Y:S01]  /*1ee0*/  LOP3.LUT R7, R6, 0x7ff00000, RZ, 0xfc, !PT ;  /* 0x7ff0000006077812 */ /* 0x000fe200078efcff */
[----:B------:R-:W-:-:S07]  /*1ef0*/  IMAD.MOV.U32 R6, RZ, RZ, RZ ;  /* 0x000000ffff067224 */ /* 0x000fce00078e00ff */
.L_x_41:
[----:B------:R-:W-:Y:S05]  /*1f00*/  BSYNC.RECONVERGENT B1 ;  /* 0x0000000000017941 */ /* 0x000fea0003800200 */
.L_x_38:
[----:B------:R-:W-:Y:S02]  /*1f10*/  IMAD.MOV.U32 R13, RZ, RZ, 0x0 ;  /* 0x00000000ff0d7424 */ /* 0x000fe400078e00ff */
[----:B------:R-:W-:Y:S02]  /*1f20*/  IMAD.MOV.U32 R8, RZ, RZ, R6 ;  /* 0x000000ffff087224 */ /* 0x000fe400078e0006 */
[----:B------:R-:W-:Y:S01]  /*1f30*/  IMAD.MOV.U32 R9, RZ, RZ, R7 ;  /* 0x000000ffff097224 */ /* 0x000fe200078e0007 */
[----:B------:R-:W-:Y:S06]  /*1f40*/  RET.REL.NODEC R12 `(leapfrog_integrator) ;  /* 0xffffffe00c2c7950 */ /* 0x000fec0003c3ffff */
        .weak           $__internal_1_$__cuda_sm20_dsqrt_rn_f64_mediumpath_v1
        .type           $__internal_1_$__cuda_sm20_dsqrt_rn_f64_mediumpath_v1,@function
        .size           $__internal_1_$__cuda_sm20_dsqrt_rn_f64_mediumpath_v1,($leapfrog_integrator$__internal_accurate_pow - $__internal_1_$__cuda_sm20_dsqrt_rn_f64_mediumpath_v1)
$__internal_1_$__cuda_sm20_dsqrt_rn_f64_mediumpath_v1:
[----:B------:R-:W-:Y:S01]  /*1f50*/  ISETP.GE.U32.AND P3, PT, R8, -0x3400000, PT ;  /* 0xfcc000000800780c */ /* 0x000fe20003f66070 */
[----:B------:R-:W-:Y:S01]  /*1f60*/  BSSY.RECONVERGENT B1, `(.L_x_42) ;  /* 0x0000028000017945 */ /* 0x000fe20003800200 */
[----:B------:R-:W-:Y:S01]  /*1f70*/  IMAD.MOV.U32 R13, RZ, RZ, R11 ;  /* 0x000000ffff0d7224 */ /* 0x000fe200078e000b */
[----:B------:R-:W-:Y:S01]  /*1f80*/  MOV R11, R9 ;  /* 0x00000009000b7202 */ /* 0x000fe20000000f00 */
[----:B------:R-:W-:Y:S02]  /*1f90*/  IMAD.MOV.U32 R46, RZ, RZ, R6 ;  /* 0x000000ffff2e7224 */ /* 0x000fe400078e0006 */
[----:B------:R-:W-:Y:S02]  /*1fa0*/  IMAD.MOV.U32 R47, RZ, RZ, R5 ;  /* 0x000000ffff2f7224 */ /* 0x000fe400078e0005 */
[----:B------:R-:W-:-:S05]  /*1fb0*/  IMAD.MOV.U32 R43, RZ, RZ, R7 ;  /* 0x000000ffff2b7224 */ /* 0x000fca00078e0007 */
[----:B------:R-:W-:Y:S05]  /*1fc0*/  @!P3 BRA `(.L_x_43) ;  /* 0x000000000020b947 */ /* 0x000fea0003800000 */
[----:B------:R-:W-:-:S10]  /*1fd0*/  DFMA.RM R10, R12, R42, R10 ;  /* 0x0000002a0c0a722b */ /* 0x000fd4000000400a */
[----:B------:R-:W-:-:S05]  /*1fe0*/  IADD3 R6, P3, PT, R10, 0x1, RZ ;  /* 0x000000010a067810 */ /* 0x000fca0007f7e0ff */
[----:B------:R-:W-:-:S06]  /*1ff0*/  IMAD.X R7, RZ, RZ, R11, P3 ;  /* 0x000000ffff077224 */ /* 0x000fcc00018e060b */
[----:B------:R-:W-:-:S08]  /*2000*/  DFMA.RP R46, -R10, R6, R46 ;  /* 0x000000060a2e722b */ /* 0x000fd0000000812e */
[----:B------:R-:W-:-:S06]  /*2010*/  DSETP.GT.AND P3, PT, R46, RZ, PT ;  /* 0x000000ff2e00722a */ /* 0x000fcc0003f64000 */
[----:B------:R-:W-:Y:S02]  /*2020*/  FSEL R6, R6, R10, P3 ;  /* 0x0000000a06067208 */ /* 0x000fe40001800000 */
[----:B------:R-:W-:Y:S01]  /*2030*/  FSEL R7, R7, R11, P3 ;  /* 0x0000000b07077208 */ /* 0x000fe20001800000 */
[----:B------:R-:W-:Y:S06]  /*2040*/  BRA `(.L_x_44) ;  /* 0x0000000000647947 */ /* 0x000fec0003800000 */
.L_x_43:
[----:B------:R-:W-:-:S14]  /*2050*/  DSETP.NE.AND P3, PT, R46, RZ, PT ;  /* 0x000000ff2e00722a */ /* 0x000fdc0003f65000 */
[----:B------:R-:W-:Y:S05]  /*2060*/  @!P3 BRA `(.L_x_45) ;  /* 0x000000000058b947 */ /* 0x000fea0003800000 */
[----:B------:R-:W-:-:S13]  /*2070*/  ISETP.GE.AND P3, PT, R47, RZ, PT ;  /* 0x000000ff2f00720c */ /* 0x000fda0003f66270 */
[----:B------:R-:W-:Y:S02]  /*2080*/  @!P3 IMAD.MOV.U32 R6, RZ, RZ, 0x0 ;  /* 0x00000000ff06b424 */ /* 0x000fe400078e00ff */
[----:B------:R-:W-:Y:S01]  /*2090*/  @!P3 IMAD.MOV.U32 R7, RZ, RZ, -0x80000 ;  /* 0xfff80000ff07b424 */ /* 0x000fe200078e00ff */
[----:B------:R-:W-:Y:S06]  /*20a0*/  @!P3 BRA `(.L_x_44) ;  /* 0x00000000004cb947 */ /* 0x000fec0003800000 */
[----:B------:R-:W-:-:S13]  /*20b0*/  ISETP.GT.AND P3, PT, R47, 0x7fefffff, PT ;  /* 0x7fefffff2f00780c */ /* 0x000fda0003f64270 */
[----:B------:R-:W-:Y:S05]  /*20c0*/  @P3 BRA `(.L_x_45) ;  /* 0x0000000000403947 */ /* 0x000fea0003800000 */
[----:B------:R-:W-:Y:S01]  /*20d0*/  DMUL R46, R46, 8.11296384146066816958e+31 ;  /* 0x469000002e2e7828 */ /* 0x000fe20000000000 */
        /* <DEDUP_REMOVED lines=9> */
[----:B------:R-:W-:Y:S02]  /*2170*/  DMUL R6, R46, R8 ;  /* 0x000000082e067228 */ /* 0x000fe40000000000 */
[----:B------:R-:W-:-:S06]  /*2180*/  VIADD R9, R9, 0xfff00000 ;  /* 0xfff0000009097836 */ /* 0x000fcc0000000000 */
[----:B------:R-:W-:-:S08]  /*2190*/  DFMA R10, R6, -R6, R46 ;  /* 0x80000006060a722b */ /* 0x000fd0000000002e */
[----:B------:R-:W-:-:S10]  /*21a0*/  DFMA R6, R8, R10, R6 ;  /* 0x0000000a0806722b */ /* 0x000fd40000000006 */
[----:B------:R-:W-:Y:S01]  /*21b0*/  VIADD R7, R7, 0xfcb00000 ;  /* 0xfcb0000007077836 */ /* 0x000fe20000000000 */
[----:B------:R-:W-:Y:S06]  /*21c0*/  BRA `(.L_x_44) ;  /* 0x0000000000047947 */ /* 0x000fec0003800000 */
.L_x_45:
[----:B------:R-:W-:-:S11]  /*21d0*/  DADD R6, R46, R46 ;  /* 0x000000002e067229 */ /* 0x000fd6000000002e */
.L_x_44:
[----:B------:R-:W-:Y:S05]  /*21e0*/  BSYNC.RECONVERGENT B1 ;  /* 0x0000000000017941 */ /* 0x000fea0003800200 */
.L_x_42:
[----:B------:R-:W-:Y:S02]  /*21f0*/  IMAD.MOV.U32 R45, RZ, RZ, 0x0 ;  /* 0x00000000ff2d7424 */ /* 0x000fe400078e00ff */
[----:B------:R-:W-:Y:S02]  /*2200*/  IMAD.MOV.U32 R5, RZ, RZ, R7 ;  /* 0x000000ffff057224 */ /* 0x000fe400078e0007 */
[----:B------:R-:W-:Y:S05]  /*2210*/  RET.REL.NODEC R44 `(leapfrog_integrator) ;  /* 0xffffffdc2c787950 */ /* 0x000fea0003c3ffff */
        .type           $leapfrog_integrator$__internal_accurate_pow,@function
        .size           $leapfrog_integrator$__internal_accurate_pow,(.L_x_50 - $leapfrog_integrator$__internal_accurate_pow)
$leapfrog_integrator$__internal_accurate_pow:
[----:B------:R-:W-:Y:S01]  /*2220*/  ISETP.GT.U32.AND P3, PT, R5, 0xfffff, PT ;  /* 0x000fffff0500780c */ /* 0x000fe20003f64070 */
[--C-:B------:R-:W-:Y:S01]  /*2230*/  IMAD.MOV.U32 R9, RZ, RZ, R5.reuse ;  /* 0x000000ffff097224 */ /* 0x100fe200078e0005 */
[----:B------:R-:W-:Y:S01]  /*2240*/  UMOV UR18, 0x7d2cafe2 ;  /* 0x7d2cafe200127882 */ /* 0x000fe20000000000 */
[--C-:B------:R-:W-:Y:S01]  /*2250*/  IMAD.MOV.U32 R7, RZ, RZ, R5.reuse ;  /* 0x000000ffff077224 */ /* 0x100fe200078e0005 */
[----:B------:R-:W-:Y:S01]  /*2260*/  UMOV UR19, 0x3eb0f5ff ;  /* 0x3eb0f5ff00137882 */ /* 0x000fe20000000000 */
[----:B------:R-:W-:Y:S01]  /*2270*/  SHF.R.U32.HI R5, RZ, 0x14, R5 ;  /* 0x00000014ff057819 */ /* 0x000fe20000011605 */
[----:B------:R-:W-:Y:S01]  /*2280*/  UMOV UR20, 0x3b39803f ;  /* 0x3b39803f00147882 */ /* 0x000fe20000000000 */
[----:B------:R-:W-:-:S06]  /*2290*/  UMOV UR21, 0x3c7abc9e ;  /* 0x3c7abc9e00157882 */ /* 0x000fcc0000000000 */
[----:B------:R-:W-:-:S10]  /*22a0*/  @!P3 DMUL R10, R8, 1.80143985094819840000e+16 ;  /* 0x43500000080ab828 */ /* 0x000fd40000000000 */
[----:B------:R-:W-:Y:S01]  /*22b0*/  @!P3 MOV R7, R11 ;  /* 0x0000000b0007b202 */ /* 0x000fe20000000f00 */
[----:B------:R-:W-:Y:S01]  /*22c0*/  @!P3 IMAD.MOV.U32 R8, RZ, RZ, R10 ;  /* 0x000000ffff08b224 */ /* 0x000fe200078e000a */
[----:B------:R-:W-:Y:S02]  /*22d0*/  @!P3 LEA.HI R5, R11, 0xffffffca, RZ, 0xc ;  /* 0xffffffca0b05b811 */ /* 0x000fe400078f60ff */
[----:B------:R-:W-:Y:S01]  /*22e0*/  LOP3.LUT R7, R7, 0x800fffff, RZ, 0xc0, !PT ;  /* 0x800fffff07077812 */ /* 0x000fe200078ec0ff */
[----:B------:R-:W-:Y:S02]  /*22f0*/  IMAD.MOV.U32 R46, RZ, RZ, R8 ;  /* 0x000000ffff2e7224 */ /* 0x000fe400078e0008 */
[----:B------:R-:W-:Y:S01]  /*2300*/  IMAD.MOV.U32 R8, RZ, RZ, RZ ;  /* 0x000000ffff087224 */ /* 0x000fe200078e00ff */
[----:B------:R-:W-:-:S04]  /*2310*/  LOP3.LUT R7, R7, 0x3ff00000, RZ, 0xfc, !PT ;  /* 0x3ff0000007077812 */ /* 0x000fc800078efcff */
[----:B------:R-:W-:Y:S01]  /*2320*/  ISETP.GE.U32.AND P4, PT, R7, 0x3ff6a09f, PT ;  /* 0x3ff6a09f0700780c */ /* 0x000fe20003f86070 */
[----:B------:R-:W-:-:S12]  /*2330*/  IMAD.MOV.U32 R47, RZ, RZ, R7 ;  /* 0x000000ffff2f7224 */ /* 0x000fd800078e0007 */
[----:B------:R-:W-:-:S04]  /*2340*/  @P4 VIADD R7, R47, 0xfff00000 ;  /* 0xfff000002f074836 */ /* 0x000fc80000000000 */
[----:B------:R-:W-:Y:S02]  /*2350*/  @P4 IMAD.MOV.U32 R47, RZ, RZ, R7 ;  /* 0x000000ffff2f4224 */ /* 0x000fe400078e0007 */
[C---:B------:R-:W-:Y:S02]  /*2360*/  VIADD R7, R5.reuse, 0xfffffc01 ;  /* 0xfffffc0105077836 */ /* 0x040fe40000000000 */
[----:B------:R-:W-:Y:S02]  /*2370*/  @P4 VIADD R7, R5, 0xfffffc02 ;  /* 0xfffffc0205074836 */ /* 0x000fe40000000000 */
[C---:B------:R-:W-:Y:S02]  /*2380*/  DADD R42, R46.reuse, 1 ;  /* 0x3ff000002e2a7429 */ /* 0x040fe40000000000 */
[----:B------:R-:W-:-:S04]  /*2390*/  DADD R46, R46, -1 ;  /* 0xbff000002e2e7429 */ /* 0x000fc80000000000 */
[----:B------:R-:W0:Y:S02]  /*23a0*/  MUFU.RCP64H R9, R43 ;  /* 0x0000002b00097308 */ /* 0x000e240000001800 */
[----:B0-----:R-:W-:-:S08]  /*23b0*/  DFMA R44, -R42, R8, 1 ;  /* 0x3ff000002a2c742b */ /* 0x001fd00000000108 */
[----:B------:R-:W-:-:S08]  /*23c0*/  DFMA R44, R44, R44, R44 ;  /* 0x0000002c2c2c722b */ /* 0x000fd0000000002c */
[----:B------:R-:W-:Y:S01]  /*23d0*/  DFMA R44, R8, R44, R8 ;  /* 0x0000002c082c722b */ /* 0x000fe20000000008 */
[----:B------:R-:W-:Y:S02]  /*23e0*/  IMAD.MOV.U32 R8, RZ, RZ, 0x41ad3b5a ;  /* 0x41ad3b5aff087424 */ /* 0x000fe400078e00ff */
[----:B------:R-:W-:-:S05]  /*23f0*/  IMAD.MOV.U32 R9, RZ, RZ, 0x3ed0f5d2 ;  /* 0x3ed0f5d2ff097424 */ /* 0x000fca00078e00ff */
[----:B------:R-:W-:-:S08]  /*2400*/  DMUL R48, R46, R44 ;  /* 0x0000002c2e307228 */ /* 0x000fd00000000000 */
[----:B------:R-:W-:-:S08]  /*2410*/  DFMA R48, R46, R44, R48 ;  /* 0x0000002c2e30722b */ /* 0x000fd00000000030 */
[----:B------:R-:W-:-:S08]  /*2420*/  DMUL R50, R48, R48 ;  /* 0x0000003030327228 */ /* 0x000fd00000000000 */
[----:B------:R-:W-:Y:S01]  /*2430*/  DFMA R8, R50, UR18, R8 ;  /* 0x0000001232087c2b */ /* 0x000fe20008000008 */
[----:B------:R-:W-:Y:S01]  /*2440*/  UMOV UR18, 0x75488a3f ;  /* 0x75488a3f00127882 */ /* 0x000fe20000000000 */
[----:B------:R-:W-:-:S06]  /*2450*/  UMOV UR19, 0x3ef3b20a ;  /* 0x3ef3b20a00137882 */ /* 0x000fcc0000000000 */
[----:B------:R-:W-:Y:S01]  /*2460*/  DFMA R42, R50, R8, UR18 ;  /* 0x00000012322a7e2b */ /* 0x000fe20008000008 */
[----:B------:R-:W-:Y:S01]  /*2470*/  UMOV UR18, 0xe4faecd5 ;  /* 0xe4faecd500127882 */ /* 0x000fe20000000000 */
[----:B------:R-:W-:Y:S01]  /*2480*/  UMOV UR19, 0x3f1745cd ;  /* 0x3f1745cd00137882 */ /* 0x000fe20000000000 */
[----:B------:R-:W-:-:S05]  /*2490*/  DADD R8, R46, -R48 ;  /* 0x000000002e087229 */ /* 0x000fca0000000830 */
[----:B------:R-:W-:Y:S01]  /*24a0*/  DFMA R42, R50, R42, UR18 ;  /* 0x00000012322a7e2b */ /* 0x000fe2000800002a */
[----:B------:R-:W-:Y:S01]  /*24b0*/  UMOV UR18, 0x258a578b ;  /* 0x258a578b00127882 */ /* 0x000fe20000000000 */
[----:B------:R-:W-:Y:S01]  /*24c0*/  UMOV UR19, 0x3f3c71c7 ;  /* 0x3f3c71c700137882 */ /* 0x000fe20000000000 */
[----:B------:R-:W-:-:S05]  /*24d0*/  DADD R8, R8, R8 ;  /* 0x0000000008087229 */ /* 0x000fca0000000008 */
[----:B------:R-:W-:Y:S01]  /*24e0*/  DFMA R42, R50, R42, UR18 ;  /* 0x00000012322a7e2b */ /* 0x000fe2000800002a */
[----:B------:R-:W-:Y:S01]  /*24f0*/  UMOV UR18, 0x9242b910 ;  /* 0x9242b91000127882 */ /* 0x000fe20000000000 */
[----:B------:R-:W-:Y:S01]  /*2500*/  UMOV UR19, 0x3f624924 ;  /* 0x3f62492400137882 */ /* 0x000fe20000000000 */
[----:B------:R-:W-:-:S05]  /*2510*/  DFMA R8, R46, -R48, R8 ;  /* 0x800000302e08722b */ /* 0x000fca0000000008 */
[----:B------:R-:W-:Y:S01]  /*2520*/  DFMA R42, R50, R42, UR18 ;  /* 0x00000012322a7e2b */ /* 0x000fe2000800002a */
[----:B------:R-:W-:Y:S01]  /*2530*/  UMOV UR18, 0x99999dfb ;  /* 0x99999dfb00127882 */ /* 0x000fe20000000000 */
[----:B------:R-:W-:Y:S01]  /*2540*/  UMOV UR19, 0x3f899999 ;  /* 0x3f89999900137882 */ /* 0x000fe20000000000 */
[----:B------:R-:W-:-:S05]  /*2550*/  DMUL R8, R44, R8 ;  /* 0x000000082c087228 */ /* 0x000fca0000000000 */
[----:B------:R-:W-:Y:S01]  /*2560*/  DFMA R42, R50, R42, UR18 ;  /* 0x00000012322a7e2b */ /* 0x000fe2000800002a */
[----:B------:R-:W-:Y:S01]  /*2570*/  UMOV UR18, 0x55555555 ;  /* 0x5555555500127882 */ /* 0x000fe20000000000 */
[----:B------:R-:W-:-:S03]  /*2580*/  UMOV UR19, 0x3fb55555 ;  /* 0x3fb5555500137882 */ /* 0x000fc60000000000 */
[----:B------:R-:W-:Y:S02]  /*2590*/  VIADD R53, R9, 0x100000 ;  /* 0x0010000009357836 */ /* 0x000fe40000000000 */
[----:B------:R-:W-:Y:S01]  /*25a0*/  IMAD.MOV.U32 R52, RZ, RZ, R8 ;  /* 0x000000ffff347224 */ /* 0x000fe200078e0008 */
[----:B------:R-:W-:-:S08]  /*25b0*/  DFMA R46, R50, R42, UR18 ;  /* 0x00000012322e7e2b */ /* 0x000fd0000800002a */
[----:B------:R-:W-:Y:S01]  /*25c0*/  DADD R44, -R46, UR18 ;  /* 0x000000122e2c7e29 */ /* 0x000fe20008000100 */
[----:B------:R-:W-:Y:S01]  /*25d0*/  UMOV UR18, 0xb9e7b0 ;  /* 0x00b9e7b000127882 */ /* 0x000fe20000000000 */
[----:B------:R-:W-:-:S06]  /*25e0*/  UMOV UR19, 0x3c46a4cb ;  /* 0x3c46a4cb00137882 */ /* 0x000fcc0000000000 */
[----:B------:R-:W-:Y:S02]  /*25f0*/  DFMA R44, R50, R42, R44 ;  /* 0x0000002a322c722b */ /* 0x000fe4000000002c */
[----:B------:R-:W-:-:S06]  /*2600*/  DMUL R42, R48, R48 ;  /* 0x00000030302a7228 */ /* 0x000fcc0000000000 */
[----:B------:R-:W-:Y:S01]  /*2610*/  DADD R44, R44, -UR18 ;  /* 0x800000122c2c7e29 */ /* 0x000fe20008000000 */
[----:B------:R-:W-:Y:S01]  /*2620*/  UMOV UR18, 0x80000000 ;  /* 0x8000000000127882 */ /* 0x000fe20000000000 */
[C---:B------:R-:W-:Y:S01]  /*2630*/  DFMA R10, R48.reuse, R48, -R42 ;  /* 0x00000030300a722b */ /* 0x040fe2000000082a */
[----:B------:R-:W-:Y:S01]  /*2640*/  UMOV UR19, 0x43300000 ;  /* 0x4330000000137882 */ /* 0x000fe20000000000 */
[----:B------:R-:W-:-:S06]  /*2650*/  DMUL R50, R48, R42 ;  /* 0x0000002a30327228 */ /* 0x000fcc0000000000 */
[C---:B------:R-:W-:Y:S02]  /*2660*/  DFMA R52, R48.reuse, R52, R10 ;  /* 0x000000343034722b */ /* 0x040fe4000000000a */
[----:B------:R-:W-:-:S08]  /*2670*/  DFMA R10, R48, R42, -R50 ;  /* 0x0000002a300a722b */ /* 0x000fd00000000832 */
[----:B------:R-:W-:Y:S02]  /*2680*/  DFMA R10, R8, R42, R10 ;  /* 0x0000002a080a722b */ /* 0x000fe4000000000a */
[----:B------:R-:W-:-:S06]  /*2690*/  DADD R42, R46, R44 ;  /* 0x000000002e2a7229 */ /* 0x000fcc000000002c */
[----:B------:R-:W-:Y:S02]  /*26a0*/  DFMA R10, R48, R52, R10 ;  /* 0x00000034300a722b */ /* 0x000fe4000000000a */
[----:B------:R-:W-:Y:S02]  /*26b0*/  DADD R52, R46, -R42 ;  /* 0x000000002e347229 */ /* 0x000fe4000000082a */
[----:B------:R-:W-:-:S06]  /*26c0*/  DMUL R46, R42, R50 ;  /* 0x000000322a2e7228 */ /* 0x000fcc0000000000 */
[----:B------:R-:W-:Y:S02]  /*26d0*/  DADD R52, R44, R52 ;  /* 0x000000002c347229 */ /* 0x000fe40000000034 */
[----:B------:R-:W-:-:S08]  /*26e0*/  DFMA R44, R42, R50, -R46 ;  /* 0x000000322a2c722b */ /* 0x000fd0000000082e */
[----:B------:R-:W-:Y:S01]  /*26f0*/  DFMA R10, R42, R10, R44 ;  /* 0x0000000a2a0a722b */ /* 0x000fe2000000002c */
[----:B------:R-:W-:Y:S01]  /*2700*/  HFMA2 R45, -RZ, RZ, 3.59375, 0 ;  /* 0x43300000ff2d7431 */ /* 0x000fe200000001ff */
[----:B------:R-:W-:-:S06]  /*2710*/  LOP3.LUT R44, R7, 0x80000000, RZ, 0x3c, !PT ;  /* 0x80000000072c7812 */ /* 0x000fcc00078e3cff */
[----:B------:R-:W-:Y:S02]  /*2720*/  DFMA R52, R52, R50, R10 ;  /* 0x000000323434722b */ /* 0x000fe4000000000a */
[----:B------:R-:W-:Y:S01]  /*2730*/  DADD R44, R44, -UR18 ;  /* 0x800000122c2c7e29 */ /* 0x000fe20008000000 */
[----:B------:R-:W-:Y:S01]  /*2740*/  UMOV UR18, 0xfefa39ef ;  /* 0xfefa39ef00127882 */ /* 0x000fe20000000000 */
[----:B------:R-:W-:-:S04]  /*2750*/  UMOV UR19, 0x3fe62e42 ;  /* 0x3fe62e4200137882 */ /* 0x000fc80000000000 */
[----:B------:R-:W-:-:S08]  /*2760*/  DADD R42, R46, R52 ;  /* 0x000000002e2a7229 */ /* 0x000fd00000000034 */
[--C-:B------:R-:W-:Y:S02]  /*2770*/  DADD R10, R48, R42.reuse ;  /* 0x00000000300a7229 */ /* 0x100fe4000000002a */
[----:B------:R-:W-:-:S06]  /*2780*/  DADD R46, R46, -R42 ;  /* 0x000000002e2e7229 */ /* 0x000fcc000000082a */
[----:B------:R-:W-:Y:S02]  /*2790*/  DADD R48, R48, -R10 ;  /* 0x0000000030307229 */ /* 0x000fe4000000080a */
[----:B------:R-:W-:-:S06]  /*27a0*/  DADD R46, R52, R46 ;  /* 0x00000000342e7229 */ /* 0x000fcc000000002e */
[----:B------:R-:W-:-:S08]  /*27b0*/  DADD R48, R42, R48 ;  /* 0x000000002a307229 */ /* 0x000fd00000000030 */
[----:B------:R-:W-:-:S08]  /*27c0*/  DADD R46, R46, R48 ;  /* 0x000000002e2e7229 */ /* 0x000fd00000000030 */
[----:B------:R-:W-:-:S08]  /*27d0*/  DADD R8, R8, R46 ;  /* 0x0000000008087229 */ /* 0x000fd0000000002e */
[----:B------:R-:W-:-:S08]  /*27e0*/  DADD R46, R10, R8 ;  /* 0x000000000a2e7229 */ /* 0x000fd00000000008 */
[--C-:B------:R-:W-:Y:S02]  /*27f0*/  DFMA R42, R44, UR18, R46.reuse ;  /* 0x000000122c2a7c2b */ /* 0x100fe4000800002e */
[----:B------:R-:W-:-:S06]  /*2800*/  DADD R48, R10, -R46 ;  /* 0x000000000a307229 */ /* 0x000fcc000000082e */
[----:B------:R-:W-:Y:S02]  /*2810*/  DFMA R10, R44, -UR18, R42 ;  /* 0x800000122c0a7c2b */ /* 0x000fe4000800002a */
[----:B------:R-:W-:-:S06]  /*2820*/  DADD R48, R8, R48 ;  /* 0x0000000008307229 */ /* 0x000fcc0000000030 */
[----:B------:R-:W-:-:S08]  /*2830*/  DADD R10, -R46, R10 ;  /* 0x000000002e0a7229 */ /* 0x000fd0000000010a */
[----:B------:R-:W-:-:S08]  /*2840*/  DADD R10, R48, -R10 ;  /* 0x00000000300a7229 */ /* 0x000fd0000000080a */
[----:B------:R-:W-:Y:S01]  /*2850*/  DFMA R44, R44, UR20, R10 ;  /* 0x000000142c2c7c2b */ /* 0x000fe2000800000a */
[----:B------:R-:W-:Y:S01]  /*2860*/  UMOV UR20, 0x55555555 ;  /* 0x5555555500147882 */ /* 0x000fe20000000000 */
[----:B------:R-:W-:-:S06]  /*2870*/  UMOV UR21, 0x3fd55555 ;  /* 0x3fd5555500157882 */ /* 0x000fcc0000000000 */
[----:B------:R-:W-:-:S08]  /*2880*/  DADD R8, R42, R44 ;  /* 0x000000002a087229 */ /* 0x000fd0000000002c */
[----:B------:R-:W-:Y:S02]  /*2890*/  DADD R10, R42, -R8 ;  /* 0x000000002a0a7229 */ /* 0x000fe40000000808 */
[----:B------:R-:W-:-:S06]  /*28a0*/  DMUL R42, R8, UR20 ;  /* 0x00000014082a7c28 */ /* 0x000fcc0008000000 */
[----:B------:R-:W-:Y:S02]  /*28b0*/  DADD R10, R44, R10 ;  /* 0x000000002c0a7229 */ /* 0x000fe4000000000a */
[----:B------:R-:W-:Y:S01]  /*28c0*/  DFMA R8, R8, UR20, -R42 ;  /* 0x0000001408087c2b */ /* 0x000fe2000800082a */
[----:B------:R-:W-:Y:S02]  /*28d0*/  IMAD.MOV.U32 R44, RZ, RZ, 0x652b82fe ;  /* 0x652b82feff2c7424 */ /* 0x000fe400078e00ff */
[----:B------:R-:W-:-:S05]  /*28e0*/  IMAD.MOV.U32 R45, RZ, RZ, 0x3ff71547 ;  /* 0x3ff71547ff2d7424 */ /* 0x000fca00078e00ff */
[----:B------:R-:W-:-:S08]  /*28f0*/  DFMA R10, R10, UR20, R8 ;  /* 0x000000140a0a7c2b */ /* 0x000fd00008000008 */
[----:B------:R-:W-:-:S08]  /*2900*/  DADD R46, R42, R10 ;  /* 0x000000002a2e7229 */ /* 0x000fd0000000000a */
[----:B------:R-:W-:Y:S02]  /*2910*/  DFMA R44, R46, R44, 6.75539944105574400000e+15 ;  /* 0x433800002e2c742b */ /* 0x000fe4000000002c */
[----:B------:R-:W-:Y:S01]  /*2920*/  FSETP.GEU.AND P3, PT, |R47|, 4.1917929649353027344, PT ;  /* 0x4086232b2f00780b */ /* 0x000fe20003f6e200 */
[----:B------:R-:W-:-:S05]  /*2930*/  DADD R42, R42, -R46 ;  /* 0x000000002a2a7229 */ /* 0x000fca000000082e */
[----:B------:R-:W-:-:S03]  /*2940*/  DADD R8, R44, -6.75539944105574400000e+15 ;  /* 0xc33800002c087429 */ /* 0x000fc60000000000 */
[----:B------:R-:W-:-:S05]  /*2950*/  DADD R10, R10, R42 ;  /* 0x000000000a0a7229 */ /* 0x000fca000000002a */
[----:B------:R-:W-:Y:S01]  /*2960*/  DFMA R48, R8, -UR18, R46 ;  /* 0x8000001208307c2b */ /* 0x000fe2000800002e */
[----:B------:R-:W-:Y:S01]  /*2970*/  UMOV UR18, 0x3b39803f ;  /* 0x3b39803f00127882 */ /* 0x000fe20000000000 */
[----:B------:R-:W-:-:S06]  /*2980*/  UMOV UR19, 0x3c7abc9e ;  /* 0x3c7abc9e00137882 */ /* 0x000fcc0000000000 */
[----:B------:R-:W-:Y:S01]  /*2990*/  DFMA R48, R8, -UR18, R48 ;  /* 0x8000001208307c2b */ /* 0x000fe20008000030 */
[----:B------:R-:W-:Y:S01]  /*29a0*/  UMOV UR18, 0x69ce2bdf ;  /* 0x69ce2bdf00127882 */ /* 0x000fe20000000000 */
[----:B------:R-:W-:Y:S01]  /*29b0*/  IMAD.MOV.U32 R8, RZ, RZ, -0x35dec16 ;  /* 0xfca213eaff087424 */ /* 0x000fe200078e00ff */
[----:B------:R-:W-:Y:S01]  /*29c0*/  UMOV UR19, 0x3e5ade15 ;  /* 0x3e5ade1500137882 */ /* 0x000fe20000000000 */
[----:B------:R-:W-:-:S06]  /*29d0*/  IMAD.MOV.U32 R9, RZ, RZ, 0x3e928af3 ;  /* 0x3e928af3ff097424 */ /* 0x000fcc00078e00ff */
[----:B------:R-:W-:Y:S01]  /*29e0*/  DFMA R8, R48, UR18, R8 ;  /* 0x0000001230087c2b */ /* 0x000fe20008000008 */
[----:B------:R-:W-:Y:S01]  /*29f0*/  UMOV UR18, 0x62401315 ;  /* 0x6240131500127882 */ /* 0x000fe20000000000 */
[----:B------:R-:W-:-:S06]  /*2a00*/  UMOV UR19, 0x3ec71dee ;  /* 0x3ec71dee00137882 */ /* 0x000fcc0000000000 */
[----:B------:R-:W-:Y:S01]  /*2a10*/  DFMA R8, R48, R8, UR18 ;  /* 0x0000001230087e2b */ /* 0x000fe20008000008 */
        /* <DEDUP_REMOVED lines=20> */
[----:B------:R-:W-:-:S08]  /*2b60*/  DFMA R8, R48, R8, UR18 ;  /* 0x0000001230087e2b */ /* 0x000fd00008000008 */
[----:B------:R-:W-:-:S08]  /*2b70*/  DFMA R8, R48, R8, 1 ;  /* 0x3ff000003008742b */ /* 0x000fd00000000008 */
[----:B------:R-:W-:-:S10]  /*2b80*/  DFMA R8, R48, R8, 1 ;  /* 0x3ff000003008742b */ /* 0x000fd40000000008 */
[----:B------:R-:W-:Y:S02]  /*2b90*/  IMAD R43, R44, 0x100000, R9 ;  /* 0x001000002c2b7824 */ /* 0x000fe400078e0209 */
[----:B------:R-:W-:Y:S01]  /*2ba0*/  IMAD.MOV.U32 R42, RZ, RZ, R8 ;  /* 0x000000ffff2a7224 */ /* 0x000fe200078e0008 */
[----:B------:R-:W-:Y:S06]  /*2bb0*/  @!P3 BRA `(.L_x_46) ;  /* 0x000000000030b947 */ /* 0x000fec0003800000 */
[----:B------:R-:W-:Y:S01]  /*2bc0*/  FSETP.GEU.AND P4, PT, |R47|, 4.2275390625, PT ;  /* 0x408748002f00780b */ /* 0x000fe20003f8e200 */
[C---:B------:R-:W-:Y:S02]  /*2bd0*/  DADD R42, R46.reuse, +INF ;  /* 0x7ff000002e2a7429 */ /* 0x040fe40000000000 */
[----:B------:R-:W-:-:S08]  /*2be0*/  DSETP.GEU.AND P3, PT, R46, RZ, PT ;  /* 0x000000ff2e00722a */ /* 0x000fd00003f6e000 */
[----:B------:R-:W-:Y:S02]  /*2bf0*/  FSEL R42, R42, RZ, P3 ;  /* 0x000000ff2a2a7208 */ /* 0x000fe40001800000 */
[----:B------:R-:W-:Y:S02]  /*2c00*/  @!P4 LEA.HI R5, R44, R44, RZ, 0x1 ;  /* 0x0000002c2c05c211 */ /* 0x000fe400078f08ff */
[----:B------:R-:W-:Y:S02]  /*2c10*/  FSEL R43, R43, RZ, P3 ;  /* 0x000000ff2b2b7208 */ /* 0x000fe40001800000 */
[----:B------:R-:W-:-:S05]  /*2c20*/  @!P4 SHF.R.S32.HI R5, RZ, 0x1, R5 ;  /* 0x00000001ff05c819 */ /* 0x000fca0000011405 */
[----:B------:R-:W-:Y:S02]  /*2c30*/  @!P4 IMAD.IADD R7, R44, 0x1, -R5 ;  /* 0x000000012c07c824 */ /* 0x000fe400078e0a05 */
[----:B------:R-:W-:Y:S02]  /*2c40*/  @!P4 IMAD R9, R5, 0x100000, R9 ;  /* 0x001000000509c824 */ /* 0x000fe400078e0209 */
[----:B------:R-:W-:Y:S01]  /*2c50*/  @!P4 IMAD.MOV.U32 R44, RZ, RZ, RZ ;  /* 0x000000ffff2cc224 */ /* 0x000fe200078e00ff */
[----:B------:R-:W-:-:S06]  /*2c60*/  @!P4 LEA R45, R7, 0x3ff00000, 0x14 ;  /* 0x3ff00000072dc811 */ /* 0x000fcc00078ea0ff */
[----:B------:R-:W-:-:S11]  /*2c70*/  @!P4 DMUL R42, R8, R44 ;  /* 0x0000002c082ac228 */ /* 0x000fd60000000000 */
.L_x_46:
[----:B------:R-:W-:Y:S01]  /*2c80*/  DFMA R10, R10, R42, R42 ;  /* 0x0000002a0a0a722b */ /* 0x000fe2000000002a */
[----:B------:R-:W-:Y:S01]  /*2c90*/  IMAD.MOV.U32 R8, RZ, RZ, R6 ;  /* 0x000000ffff087224 */ /* 0x000fe200078e0006 */
[----:B------:R-:W-:Y:S01]  /*2ca0*/  DSETP.NEU.AND P3, PT, |R42|, +INF , PT ;  /* 0x7ff000002a00742a */ /* 0x000fe20003f6d200 */
[----:B------:R-:W-:-:S07]  /*2cb0*/  IMAD.MOV.U32 R9, RZ, RZ, 0x0 ;  /* 0x00000000ff097424 */ /* 0x000fce00078e00ff */
[----:B------:R-:W-:Y:S02]  /*2cc0*/  FSEL R7, R42, R10, !P3 ;  /* 0x0000000a2a077208 */ /* 0x000fe40005800000 */
[----:B------:R-:W-:Y:S01]  /*2cd0*/  FSEL R5, R43, R11, !P3 ;  /* 0x0000000b2b057208 */ /* 0x000fe20005800000 */
[----:B------:R-:W-:Y:S06]  /*2ce0*/  RET.REL.NODEC R8 `(leapfrog_integrator) ;  /* 0xffffffd008c47950 */ /* 0x000fec0003c3ffff */
.L_x_47:
[----:B------:R-:W-:-:S00]  /*2cf0*/  BRA `(.L_x_47) ;  /* 0xfffffffc00fc7947 */ /* 0x000fc0000383ffff */
[----:B------:R-:W-:-:S00]  /*2d00*/  NOP ;  /* 0x0000000000007918 */ /* 0x000fc00000000000 */
[----:B------:R-:W-:-:S00]  /*2d10*/  NOP ;  /* 0x0000000000007918 */ /* 0x000fc00000000000 */
[----:B------:R-:W-:-:S00]  /*2d20*/  NOP ;  /* 0x0000000000007918 */ /* 0x000fc00000000000 */
[----:B------:R-:W-:-:S00]  /*2d30*/  NOP ;  /* 0x0000000000007918 */ /* 0x000fc00000000000 */
[----:B------:R-:W-:-:S00]  /*2d40*/  NOP ;  /* 0x0000000000007918 */ /* 0x000fc00000000000 */
[----:B------:R-:W-:-:S00]  /*2d50*/  NOP ;  /* 0x0000000000007918 */ /* 0x000fc00000000000 */
[----:B------:R-:W-:-:S00]  /*2d60*/  NOP ;  /* 0x0000000000007918 */ /* 0x000fc00000000000 */
[----:B------:R-:W-:-:S00]  /*2d70*/  NOP ;  /* 0x0000000000007918 */ /* 0x000fc00000000000 */
.L_x_50:


//--------------------- .nv.shared.leapfrog_integrator --------------------------
	.section	.nv.shared.leapfrog_integrator,"aw",@nobits
	.sectionflags	@""
	.align	8
.nv.shared.leapfrog_integrator:
	.zero		25600


//--------------------- .nv.shared.reserved.0     --------------------------
	.section	.nv.shared.reserved.0,"aw",@nobits
	.weak		__nv_reservedSMEM_offset_0_alias
	.size		__nv_reservedSMEM_offset_0_alias, 0, 64
	.other		__nv_reservedSMEM_offset_0_alias,@"STO_CUDA_RESERVED_SHARED STV_DEFAULT"
__nv_reservedSMEM_offset_0_alias:
	.zero		0
	.zero		64


//--------------------- .nv.constant0.leapfrog_integrator --------------------------
	.section	.nv.constant0.leapfrog_integrator,"a",@progbits
	.sectionflags	@""
	.align	4
.nv.constant0.leapfrog_integrator:
	.zero		932


//--------------------- SYMBOLS --------------------------

	.type		.nv.reservedSmem.offset0,@object
	.size		.nv.reservedSmem.offset0,0x4
	.type		.nv.reservedSmem.cap,@object
	.size		.nv.reservedSmem.cap,0x4
